	.target	sm_100a

	.elftype	@"ET_EXEC"


//--------------------- .note.nv.tkinfo           --------------------------
	.section	.note.nv.tkinfo,"",@"SHT_NOTE"
	.sectionflags	@"SHF_NOTE_NV_TKINFO"
	.tkinfo
        /*0018*/ 	.word	0x00000002
        /*0030*/ 	.string	""
        /*0030*/ 	.string	"ptxas"
        /*0030*/ 	.string	"Cuda compilation tools, release 13.0, V13.0.88"
        /*0030*/ 	.string	"Build cuda_13.0.r13.0/compiler.36424714_0"
        /*0030*/ 	.string	"-arch sm_100a -m 64 "



//--------------------- .note.nv.cuinfo           --------------------------
	.section	.note.nv.cuinfo,"",@"SHT_NOTE"
	.sectionflags	@"SHF_NOTE_NV_CUINFO"
        /*0018*/ 	.short	0x0002
        /*001a*/ 	.short	0x0064
        /*001c*/ 	.short	0x0082
	.zero		2


//--------------------- .nv.info                  --------------------------
	.section	.nv.info,"",@"SHT_CUDA_INFO"
	.align	4


	//----- nvinfo : EIATTR_REGCOUNT
	.align		4
        /*0000*/ 	.byte	0x04, 0x2f
        /*0002*/ 	.short	(.L_19 - .L_18)
	.align		4
.L_18:
        /*0004*/ 	.word	index@(_ZN7cutlass13device_kernelINS_4gemm6kernel13GemmUniversalIN4cute5tupleIJiiiiEEENS1_10collective13CollectiveMmaINS1_41MainloopSm100TmaUmmaWarpSpecializedSparseILi5ELi2ELi2ENS5_IJNS4_1CILi1EEENSA_ILi2EEESB_EEEEENS5_IJNSA_ILi128EEENSA_ILi64EEESF_EEENS_6half_tENS5_IJNS4_6LayoutINS5_IJiNS5_IJSC_iEEEiEEENS5_IJlNS5_IJSB_SC_EEElEEEEENSJ_INS5_IJNS5_IJNS5_IJNSA_ILi8EEESC_SP_EEEiEEENS5_IJNS5_IJNSA_ILi16EEESC_NSA_ILi4EEEEEEiEEEiEEENS5_IJNS5_IJNS5_IJSF_SS_NSA_ILi2048EEEEEENSA_ILi16384EEEEEENS5_IJNS5_IJSB_NSA_ILi1024EEENSA_ILi32EEEEEElEEElEEEEEEEESI_NS5_IJlSB_lEEENS4_8TiledMMAINS4_8MMA_AtomIJNS4_27SM100_MMA_F16BF16_SS_SPARSEISI_SI_fLi128ELi64ELNS4_4UMMA5MajorE0ELS1D_0ELNS1C_7ScaleInE0ELS1E_0EEEEEENSJ_INS5_IJSB_SB_SB_EEENS5_IJNSA_ILi0EEES1I_S1I_EEEEENS5_IJNS4_10UnderscoreES1L_S1L_EEEEENS4_23SM90_TMA_LOAD_MULTICASTENS4_14ComposedLayoutINS4_7SwizzleILi3ELi4ELi3EEENS4_25smem_sparse_ptr_flag_bitsILi2ELi16EEENSJ_INS5_IJNS5_IJSB_SP_EEENS5_IJSC_SG_EEEEEENS5_IJNS5_IJS1I_SF_EEESM_EEEEEEEvNS4_8identityENS4_13SM90_TMA_LOADENS1P_IS1R_NS4_18smem_ptr_flag_bitsILi16EEENSJ_INS5_IJSP_SG_EEENS5_IJSG_SB_EEEEEEEvS21_EENS_8epilogue10collective18CollectiveEpilogueINS2A_23Sm100TmaWarpSpecializedILi4ELi2ELi16ELb1ELb0EEEJSH_NS5_IJNSJ_ISF_SB_EENSJ_ISS_SB_EEEEEfNS5_IJSB_llEEEfS2I_NS2A_6fusion15FusionCallbacksIS2E_NS2J_17LinearCombinationIffffLNS_15FloatRoundStyleE2EEESH_S2H_JEEENS4_5SM1004TMEM4LOAD26SM100_TMEM_LOAD_32dp32b16xES22_NS1P_INS1Q_ILi2ELi5ELi2EEENS23_ILi32EEENSJ_INS5_IJS12_ST_EEENS5_IJSB_S12_EEEEEEENS4_39AutoVectorizingCopyWithAssumedAlignmentILi128EEENS4_14SM90_TMA_STOREES2Y_S30_S30_EEEvvEEEEvNT_6ParamsE)
        /*0008*/ 	.word	0x00000059


	//----- nvinfo : EIATTR_FRAME_SIZE
	.align		4
.L_19:
        /*000c*/ 	.byte	0x04, 0x11
        /*000e*/ 	.short	(.L_21 - .L_20)
	.align		4
.L_20:
        /*0010*/ 	.word	index@($__internal_2_$__cuda_sm10x_tcgen05_guardrail_trap_unallocated_columns_being_dealloced)
        /*0014*/ 	.word	0x00000000


	//----- nvinfo : EIATTR_FRAME_SIZE
	.align		4
.L_21:
        /*0018*/ 	.byte	0x04, 0x11
        /*001a*/ 	.short	(.L_23 - .L_22)
	.align		4
.L_22:
        /*001c*/ 	.word	index@($__internal_1_$__cuda_sm10x_tcgen05_guardrail_trap_phase_invalid_during_alloc)
        /*0020*/ 	.word	0x00000000


	//----- nvinfo : EIATTR_FRAME_SIZE
	.align		4
.L_23:
        /*0024*/ 	.byte	0x04, 0x11
        /*0026*/ 	.short	(.L_25 - .L_24)
	.align		4
.L_24:
        /*0028*/ 	.word	index@($__internal_0_$__cuda_sm10x_tcgen05_guardrail_trap_col_being_dealloced_not_returned_by_alloc)
        /*002c*/ 	.word	0x00000000


	//----- nvinfo : EIATTR_FRAME_SIZE
	.align		4
.L_25:
        /*0030*/ 	.byte	0x04, 0x11
        /*0032*/ 	.short	(.L_27 - .L_26)
	.align		4
.L_26:
        /*0034*/ 	.word	index@(_ZN7cutlass13device_kernelINS_4gemm6kernel13GemmUniversalIN4cute5tupleIJiiiiEEENS1_10collective13CollectiveMmaINS1_41MainloopSm100TmaUmmaWarpSpecializedSparseILi5ELi2ELi2ENS5_IJNS4_1CILi1EEENSA_ILi2EEESB_EEEEENS5_IJNSA_ILi128EEENSA_ILi64EEESF_EEENS_6half_tENS5_IJNS4_6LayoutINS5_IJiNS5_IJSC_iEEEiEEENS5_IJlNS5_IJSB_SC_EEElEEEEENSJ_INS5_IJNS5_IJNS5_IJNSA_ILi8EEESC_SP_EEEiEEENS5_IJNS5_IJNSA_ILi16EEESC_NSA_ILi4EEEEEEiEEEiEEENS5_IJNS5_IJNS5_IJSF_SS_NSA_ILi2048EEEEEENSA_ILi16384EEEEEENS5_IJNS5_IJSB_NSA_ILi1024EEENSA_ILi32EEEEEElEEElEEEEEEEESI_NS5_IJlSB_lEEENS4_8TiledMMAINS4_8MMA_AtomIJNS4_27SM100_MMA_F16BF16_SS_SPARSEISI_SI_fLi128ELi64ELNS4_4UMMA5MajorE0ELS1D_0ELNS1C_7ScaleInE0ELS1E_0EEEEEENSJ_INS5_IJSB_SB_SB_EEENS5_IJNSA_ILi0EEES1I_S1I_EEEEENS5_IJNS4_10UnderscoreES1L_S1L_EEEEENS4_23SM90_TMA_LOAD_MULTICASTENS4_14ComposedLayoutINS4_7SwizzleILi3ELi4ELi3EEENS4_25smem_sparse_ptr_flag_bitsILi2ELi16EEENSJ_INS5_IJNS5_IJSB_SP_EEENS5_IJSC_SG_EEEEEENS5_IJNS5_IJS1I_SF_EEESM_EEEEEEEvNS4_8identityENS4_13SM90_TMA_LOADENS1P_IS1R_NS4_18smem_ptr_flag_bitsILi16EEENSJ_INS5_IJSP_SG_EEENS5_IJSG_SB_EEEEEEEvS21_EENS_8epilogue10collective18CollectiveEpilogueINS2A_23Sm100TmaWarpSpecializedILi4ELi2ELi16ELb1ELb0EEEJSH_NS5_IJNSJ_ISF_SB_EENSJ_ISS_SB_EEEEEfNS5_IJSB_llEEEfS2I_NS2A_6fusion15FusionCallbacksIS2E_NS2J_17LinearCombinationIffffLNS_15FloatRoundStyleE2EEESH_S2H_JEEENS4_5SM1004TMEM4LOAD26SM100_TMEM_LOAD_32dp32b16xES22_NS1P_INS1Q_ILi2ELi5ELi2EEENS23_ILi32EEENSJ_INS5_IJS12_ST_EEENS5_IJSB_S12_EEEEEEENS4_39AutoVectorizingCopyWithAssumedAlignmentILi128EEENS4_14SM90_TMA_STOREES2Y_S30_S30_EEEvvEEEEvNT_6ParamsE)
        /*0038*/ 	.word	0x00000000


	//----- nvinfo : EIATTR_MIN_STACK_SIZE
	.align		4
.L_27:
        /*003c*/ 	.byte	0x04, 0x12
        /*003e*/ 	.short	(.L_29 - .L_28)
	.align		4
.L_28:
        /*0040*/ 	.word	index@(_ZN7cutlass13device_kernelINS_4gemm6kernel13GemmUniversalIN4cute5tupleIJiiiiEEENS1_10collective13CollectiveMmaINS1_41MainloopSm100TmaUmmaWarpSpecializedSparseILi5ELi2ELi2ENS5_IJNS4_1CILi1EEENSA_ILi2EEESB_EEEEENS5_IJNSA_ILi128EEENSA_ILi64EEESF_EEENS_6half_tENS5_IJNS4_6LayoutINS5_IJiNS5_IJSC_iEEEiEEENS5_IJlNS5_IJSB_SC_EEElEEEEENSJ_INS5_IJNS5_IJNS5_IJNSA_ILi8EEESC_SP_EEEiEEENS5_IJNS5_IJNSA_ILi16EEESC_NSA_ILi4EEEEEEiEEEiEEENS5_IJNS5_IJNS5_IJSF_SS_NSA_ILi2048EEEEEENSA_ILi16384EEEEEENS5_IJNS5_IJSB_NSA_ILi1024EEENSA_ILi32EEEEEElEEElEEEEEEEESI_NS5_IJlSB_lEEENS4_8TiledMMAINS4_8MMA_AtomIJNS4_27SM100_MMA_F16BF16_SS_SPARSEISI_SI_fLi128ELi64ELNS4_4UMMA5MajorE0ELS1D_0ELNS1C_7ScaleInE0ELS1E_0EEEEEENSJ_INS5_IJSB_SB_SB_EEENS5_IJNSA_ILi0EEES1I_S1I_EEEEENS5_IJNS4_10UnderscoreES1L_S1L_EEEEENS4_23SM90_TMA_LOAD_MULTICASTENS4_14ComposedLayoutINS4_7SwizzleILi3ELi4ELi3EEENS4_25smem_sparse_ptr_flag_bitsILi2ELi16EEENSJ_INS5_IJNS5_IJSB_SP_EEENS5_IJSC_SG_EEEEEENS5_IJNS5_IJS1I_SF_EEESM_EEEEEEEvNS4_8identityENS4_13SM90_TMA_LOADENS1P_IS1R_NS4_18smem_ptr_flag_bitsILi16EEENSJ_INS5_IJSP_SG_EEENS5_IJSG_SB_EEEEEEEvS21_EENS_8epilogue10collective18CollectiveEpilogueINS2A_23Sm100TmaWarpSpecializedILi4ELi2ELi16ELb1ELb0EEEJSH_NS5_IJNSJ_ISF_SB_EENSJ_ISS_SB_EEEEEfNS5_IJSB_llEEEfS2I_NS2A_6fusion15FusionCallbacksIS2E_NS2J_17LinearCombinationIffffLNS_15FloatRoundStyleE2EEESH_S2H_JEEENS4_5SM1004TMEM4LOAD26SM100_TMEM_LOAD_32dp32b16xES22_NS1P_INS1Q_ILi2ELi5ELi2EEENS23_ILi32EEENSJ_INS5_IJS12_ST_EEENS5_IJSB_S12_EEEEEEENS4_39AutoVectorizingCopyWithAssumedAlignmentILi128EEENS4_14SM90_TMA_STOREES2Y_S30_S30_EEEvvEEEEvNT_6ParamsE)
        /*0044*/ 	.word	0x00000000
.L_29:


//--------------------- .nv.compat                --------------------------
	.section	.nv.compat,"",@"SHT_CUDA_COMPAT_INFO"
	.align	4
        /*0000*/ 	.byte	0x02, 0x09, 0x01, 0x00, 0x02, 0x02, 0x02, 0x00, 0x02, 0x05, 0x05, 0x00, 0x03, 0x07, 0x01, 0x01
        /*0010*/ 	.byte	0x02, 0x03, 0x01, 0x00, 0x02, 0x06, 0x01, 0x00, 0x04, 0x0b, 0x08, 0x00, 0x09, 0x00, 0x00, 0x00
        /*0020*/ 	.byte	0x00, 0x00, 0x00, 0x00


//--------------------- .nv.info._ZN7cutlass13device_kernelINS_4gemm6kernel13GemmUniversalIN4cute5tupleIJiiiiEEENS1_10collective13CollectiveMmaINS1_41MainloopSm100TmaUmmaWarpSpecializedSparseILi5ELi2ELi2ENS5_IJNS4_1CILi1EEENSA_ILi2EEESB_EEEEENS5_IJNSA_ILi128EEENSA_ILi64EEESF_EEENS_6half_tENS5_IJNS4_6LayoutINS5_IJiNS5_IJSC_iEEEiEEENS5_IJlNS5_IJSB_SC_EEElEEEEENSJ_INS5_IJNS5_IJNS5_IJNSA_ILi8EEESC_SP_EEEiEEENS5_IJNS5_IJNSA_ILi16EEESC_NSA_ILi4EEEEEEiEEEiEEENS5_IJNS5_IJNS5_IJSF_SS_NSA_ILi2048EEEEEENSA_ILi16384EEEEEENS5_IJNS5_IJSB_NSA_ILi1024EEENSA_ILi32EEEEEElEEElEEEEEEEESI_NS5_IJlSB_lEEENS4_8TiledMMAINS4_8MMA_AtomIJNS4_27SM100_MMA_F16BF16_SS_SPARSEISI_SI_fLi128ELi64ELNS4_4UMMA5MajorE0ELS1D_0ELNS1C_7ScaleInE0ELS1E_0EEEEEENSJ_INS5_IJSB_SB_SB_EEENS5_IJNSA_ILi0EEES1I_S1I_EEEEENS5_IJNS4_10UnderscoreES1L_S1L_EEEEENS4_23SM90_TMA_LOAD_MULTICASTENS4_14ComposedLayoutINS4_7SwizzleILi3ELi4ELi3EEENS4_25smem_sparse_ptr_flag_bitsILi2ELi16EEENSJ_INS5_IJNS5_IJSB_SP_EEENS5_IJSC_SG_EEEEEENS5_IJNS5_IJS1I_SF_EEESM_EEEEEEEvNS4_8identityENS4_13SM90_TMA_LOADENS1P_IS1R_NS4_18smem_ptr_flag_bitsILi16EEENSJ_INS5_IJSP_SG_EEENS5_IJSG_SB_EEEEEEEvS21_EENS_8epilogue10collective18CollectiveEpilogueINS2A_23Sm100TmaWarpSpecializedILi4ELi2ELi16ELb1ELb0EEEJSH_NS5_IJNSJ_ISF_SB_EENSJ_ISS_SB_EEEEEfNS5_IJSB_llEEEfS2I_NS2A_6fusion15FusionCallbacksIS2E_NS2J_17LinearCombinationIffffLNS_15FloatRoundStyleE2EEESH_S2H_JEEENS4_5SM1004TMEM4LOAD26SM100_TMEM_LOAD_32dp32b16xES22_NS1P_INS1Q_ILi2ELi5ELi2EEENS23_ILi32EEENSJ_INS5_IJS12_ST_EEENS5_IJSB_S12_EEEEEEENS4_39AutoVectorizingCopyWithAssumedAlignmentILi128EEENS4_14SM90_TMA_STOREES2Y_S30_S30_EEEvvEEEEvNT_6ParamsE --------------------------
	.section	.nv.info._ZN7cutlass13device_kernelINS_4gemm6kernel13GemmUniversalIN4cute5tupleIJiiiiEEENS1_10collective13CollectiveMmaINS1_41MainloopSm100TmaUmmaWarpSpecializedSparseILi5ELi2ELi2ENS5_IJNS4_1CILi1EEENSA_ILi2EEESB_EEEEENS5_IJNSA_ILi128EEENSA_ILi64EEESF_EEENS_6half_tENS5_IJNS4_6LayoutINS5_IJiNS5_IJSC_iEEEiEEENS5_IJlNS5_IJSB_SC_EEElEEEEENSJ_INS5_IJNS5_IJNS5_IJNSA_ILi8EEESC_SP_EEEiEEENS5_IJNS5_IJNSA_ILi16EEESC_NSA_ILi4EEEEEEiEEEiEEENS5_IJNS5_IJNS5_IJSF_SS_NSA_ILi2048EEEEEENSA_ILi16384EEEEEENS5_IJNS5_IJSB_NSA_ILi1024EEENSA_ILi32EEEEEElEEElEEEEEEEESI_NS5_IJlSB_lEEENS4_8TiledMMAINS4_8MMA_AtomIJNS4_27SM100_MMA_F16BF16_SS_SPARSEISI_SI_fLi128ELi64ELNS4_4UMMA5MajorE0ELS1D_0ELNS1C_7ScaleInE0ELS1E_0EEEEEENSJ_INS5_IJSB_SB_SB_EEENS5_IJNSA_ILi0EEES1I_S1I_EEEEENS5_IJNS4_10UnderscoreES1L_S1L_EEEEENS4_23SM90_TMA_LOAD_MULTICASTENS4_14ComposedLayoutINS4_7SwizzleILi3ELi4ELi3EEENS4_25smem_sparse_ptr_flag_bitsILi2ELi16EEENSJ_INS5_IJNS5_IJSB_SP_EEENS5_IJSC_SG_EEEEEENS5_IJNS5_IJS1I_SF_EEESM_EEEEEEEvNS4_8identityENS4_13SM90_TMA_LOADENS1P_IS1R_NS4_18smem_ptr_flag_bitsILi16EEENSJ_INS5_IJSP_SG_EEENS5_IJSG_SB_EEEEEEEvS21_EENS_8epilogue10collective18CollectiveEpilogueINS2A_23Sm100TmaWarpSpecializedILi4ELi2ELi16ELb1ELb0EEEJSH_NS5_IJNSJ_ISF_SB_EENSJ_ISS_SB_EEEEEfNS5_IJSB_llEEEfS2I_NS2A_6fusion15FusionCallbacksIS2E_NS2J_17LinearCombinationIffffLNS_15FloatRoundStyleE2EEESH_S2H_JEEENS4_5SM1004TMEM4LOAD26SM100_TMEM_LOAD_32dp32b16xES22_NS1P_INS1Q_ILi2ELi5ELi2EEENS23_ILi32EEENSJ_INS5_IJS12_ST_EEENS5_IJSB_S12_EEEEEEENS4_39AutoVectorizingCopyWithAssumedAlignmentILi128EEENS4_14SM90_TMA_STOREES2Y_S30_S30_EEEvvEEEEvNT_6ParamsE,"",@"SHT_CUDA_INFO"
	.sectionflags	@""
	.align	4


	//----- nvinfo : EIATTR_CUDA_API_VERSION
	.align		4
        /*0000*/ 	.byte	0x04, 0x37
        /*0002*/ 	.short	(.L_31 - .L_30)
.L_30:
        /*0004*/ 	.word	0x00000082


	//----- nvinfo : EIATTR_KPARAM_INFO
	.align		4
.L_31:
        /*0008*/ 	.byte	0x04, 0x17
        /*000a*/ 	.short	(.L_33 - .L_32)
.L_32:
        /*000c*/ 	.word	0x00000000
        /*0010*/ 	.short	0x0000
        /*0012*/ 	.short	0x0000
        /*0014*/ 	.byte	0x00, 0xf0, 0x01, 0x28


	//----- nvinfo : EIATTR_AT_ENTRY_FRAGMENTS
	.align		4
.L_33:
        /*0018*/ 	.byte	0x04, 0x4f
        /*001a*/ 	.short	(.L_35 - .L_34)


	//   ....[0]....
.L_34:
        /*001c*/ 	.word	0x00000006


	//----- nvinfo : EIATTR_RESERVED_SMEM_USED
	.align		4
.L_35:
        /*0020*/ 	.byte	0x01, 0x41
	.zero		2


	//----- nvinfo : EIATTR_SPARSE_MMA_MASK
	.align		4
        /*0024*/ 	.byte	0x03, 0x50
        /*0026*/ 	.short	0x0040


	//----- nvinfo : EIATTR_TCGEN05_1CTA_USED
	.align		4
        /*0028*/ 	.byte	0x01, 0x51
	.zero		2


	//----- nvinfo : EIATTR_MAXREG_COUNT
	.align		4
        /*002c*/ 	.byte	0x03, 0x1b
        /*002e*/ 	.short	0x00ff


	//----- nvinfo : EIATTR_NUM_BARRIERS
	.align		4
        /*0030*/ 	.byte	0x02, 0x4c
        /*0032*/ 	.byte	0x07
	.zero		1


	//----- nvinfo : EIATTR_EXTERNS
	.align		4
        /*0034*/ 	.byte	0x04, 0x0f
        /*0036*/ 	.short	(.L_37 - .L_36)


	//   ....[0]....
	.align		4
.L_36:
        /*0038*/ 	.word	index@(__assertfail)


	//----- nvinfo : EIATTR_MERCURY_ISA_VERSION
	.align		4
.L_37:
        /*003c*/ 	.byte	0x03, 0x5f
        /*003e*/ 	.short	0x0101


	//----- nvinfo : EIATTR_INT_WARP_WIDE_INSTR_OFFSETS
	.align		4
        /*0040*/ 	.byte	0x04, 0x31
        /*0042*/ 	.short	(.L_39 - .L_38)


	//   ....[0]....
.L_38:
        /*0044*/ 	.word	0x00001d30


	//   ....[1]....
        /*0048*/ 	.word	0x00003820


	//   ....[2]....
        /*004c*/ 	.word	0x00003840


	//   ....[3]....
        /*0050*/ 	.word	0x00003870


	//   ....[4]....
        /*0054*/ 	.word	0x00004180


	//   ....[5]....
        /*0058*/ 	.word	0x000041a0


	//   ....[6]....
        /*005c*/ 	.word	0x00004240


	//   ....[7]....
        /*0060*/ 	.word	0x000042e0


	//   ....[8]....
        /*0064*/ 	.word	0x000043a0


	//   ....[9]....
        /*0068*/ 	.word	0x00004420


	//   ....[10]....
        /*006c*/ 	.word	0x00004440


	//   ....[11]....
        /*0070*/ 	.word	0x00004510


	//   ....[12]....
        /*0074*/ 	.word	0x000045a0


	//   ....[13]....
        /*0078*/ 	.word	0x00004660


	//   ....[14]....
        /*007c*/ 	.word	0x000046f0


	//   ....[15]....
        /*0080*/ 	.word	0x00004710


	//   ....[16]....
        /*0084*/ 	.word	0x00004840


	//   ....[17]....
        /*0088*/ 	.word	0x000048a0


	//   ....[18]....
        /*008c*/ 	.word	0x00004950


	//   ....[19]....
        /*0090*/ 	.word	0x00004aa0


	//   ....[20]....
        /*0094*/ 	.word	0x00004b00


	//   ....[21]....
        /*0098*/ 	.word	0x00004b20


	//   ....[22]....
        /*009c*/ 	.word	0x00004b40


	//   ....[23]....
        /*00a0*/ 	.word	0x00004d30


	//----- nvinfo : EIATTR_COOP_GROUP_MASK_REGIDS
	.align		4
.L_39:
        /*00a4*/ 	.byte	0x04, 0x29
        /*00a6*/ 	.short	(.L_41 - .L_40)


	//   ....[0]....
.L_40:
        /*00a8*/ 	.word	0xffffffff


	//   ....[1]....
        /*00ac*/ 	.word	0xffffffff


	//   ....[2]....
        /*00b0*/ 	.word	0xffffffff


	//   ....[3]....
        /*00b4*/ 	.word	0xffffffff


	//   ....[4]....
        /*00b8*/ 	.word	0xffffffff


	//   ....[5]....
        /*00bc*/ 	.word	0xffffffff


	//   ....[6]....
        /*00c0*/ 	.word	0xffffffff


	//   ....[7]....
        /*00c4*/ 	.word	0xffffffff


	//   ....[8]....
        /*00c8*/ 	.word	0xffffffff


	//   ....[9]....
        /*00cc*/ 	.word	0xffffffff


	//   ....[10]....
        /*00d0*/ 	.word	0xffffffff


	//   ....[11]....
        /*00d4*/ 	.word	0xffffffff


	//   ....[12]....
        /*00d8*/ 	.word	0xffffffff


	//   ....[13]....
        /*00dc*/ 	.word	0xffffffff


	//----- nvinfo : EIATTR_COOP_GROUP_INSTR_OFFSETS
	.align		4
.L_41:
        /*00e0*/ 	.byte	0x04, 0x28
        /*00e2*/ 	.short	(.L_43 - .L_42)


	//   ....[0]....
.L_42:
        /*00e4*/ 	.word	0x00000090


	//   ....[1]....
        /*00e8*/ 	.word	0x00000500


	//   ....[2]....
        /*00ec*/ 	.word	0x000006c0


	//   ....[3]....
        /*00f0*/ 	.word	0x00000860


	//   ....[4]....
        /*00f4*/ 	.word	0x00000960


	//   ....[5]....
        /*00f8*/ 	.word	0x00000ad0


	//   ....[6]....
        /*00fc*/ 	.word	0x00000c30


	//   ....[7]....
        /*0100*/ 	.word	0x00000de0


	//   ....[8]....
        /*0104*/ 	.word	0x00001c20


	//   ....[9]....
        /*0108*/ 	.word	0x00002a80


	//   ....[10]....
        /*010c*/ 	.word	0x00002c90


	//   ....[11]....
        /*0110*/ 	.word	0x00002cc0


	//   ....[12]....
        /*0114*/ 	.word	0x00003700


	//   ....[13]....
        /*0118*/ 	.word	0x00003930


	//----- nvinfo : EIATTR_VRC_CTA_INIT_COUNT
	.align		4
.L_43:
        /*011c*/ 	.byte	0x02, 0x4a
        /*011e*/ 	.byte	0x80
	.zero		1


	//----- nvinfo : EIATTR_SYSCALL_OFFSETS
	.align		4
        /*0120*/ 	.byte	0x04, 0x46
        /*0122*/ 	.short	(.L_45 - .L_44)


	//   ....[0]....
.L_44:
        /*0124*/ 	.word	0x000057a0


	//   ....[1]....
        /*0128*/ 	.word	0x00005890


	//   ....[2]....
        /*012c*/ 	.word	0x000060b0


	//   ....[3]....
        /*0130*/ 	.word	0x00006aa0


	//   ....[4]....
        /*0134*/ 	.word	0x00007470


	//   ....[5]....
        /*0138*/ 	.word	0x00007e30


	//----- nvinfo : EIATTR_MBARRIER_INSTR_OFFSETS
	.align		4
.L_45:
        /*013c*/ 	.byte	0x04, 0x39
        /*013e*/ 	.short	(.L_47 - .L_46)


	//   ....[0]....
.L_46:
        /*0140*/ 	.word	0x00000610
        /*0144*/ 	.word	0x000000ff
        /*0148*/ 	.word	0x00000000
        /*014c*/ 	.short	0x0100
        /*014e*/ 	.byte	0x06
	.zero		1


	//   ....[1]....
        /*0150*/ 	.word	0x00000620
        /*0154*/ 	.word	0x000000ff
        /*0158*/ 	.word	0x00000028
        /*015c*/ 	.short	0x0100
        /*015e*/ 	.byte	0x06
	.zero		1


	//   ....[2]....
        /*0160*/ 	.word	0x00000630
        /*0164*/ 	.word	0x000000ff
        /*0168*/ 	.word	0x00000008
        /*016c*/ 	.short	0x0100
        /*016e*/ 	.byte	0x06
	.zero		1


	//   ....[3]....
        /*0170*/ 	.word	0x00000640
        /*0174*/ 	.word	0x000000ff
        /*0178*/ 	.word	0x00000030
        /*017c*/ 	.short	0x0100
        /*017e*/ 	.byte	0x06
	.zero		1


	//   ....[4]....
        /*0180*/ 	.word	0x00000650
        /*0184*/ 	.word	0x000000ff
        /*0188*/ 	.word	0x00000010
        /*018c*/ 	.short	0x0100
        /*018e*/ 	.byte	0x06
	.zero		1


	//   ....[5]....
        /*0190*/ 	.word	0x00000660
        /*0194*/ 	.word	0x000000ff
        /*0198*/ 	.word	0x00000038
        /*019c*/ 	.short	0x0100
        /*019e*/ 	.byte	0x06
	.zero		1


	//   ....[6]....
        /*01a0*/ 	.word	0x00000670
        /*01a4*/ 	.word	0x000000ff
        /*01a8*/ 	.word	0x00000018
        /*01ac*/ 	.short	0x0100
        /*01ae*/ 	.byte	0x06
	.zero		1


	//   ....[7]....
        /*01b0*/ 	.word	0x00000680
        /*01b4*/ 	.word	0x000000ff
        /*01b8*/ 	.word	0x00000040
        /*01bc*/ 	.short	0x0100
        /*01be*/ 	.byte	0x06
	.zero		1


	//   ....[8]....
        /*01c0*/ 	.word	0x00000690
        /*01c4*/ 	.word	0x000000ff
        /*01c8*/ 	.word	0x00000020
        /*01cc*/ 	.short	0x0100
        /*01ce*/ 	.byte	0x06
	.zero		1


	//   ....[9]....
        /*01d0*/ 	.word	0x000006a0
        /*01d4*/ 	.word	0x000000ff
        /*01d8*/ 	.word	0x00000048
        /*01dc*/ 	.short	0x0100
        /*01de*/ 	.byte	0x06
	.zero		1


	//   ....[10]....
        /*01e0*/ 	.word	0x000007d0
        /*01e4*/ 	.word	0x000000ff
        /*01e8*/ 	.word	0x00000050
        /*01ec*/ 	.short	0x0100
        /*01ee*/ 	.byte	0x06
	.zero		1


	//   ....[11]....
        /*01f0*/ 	.word	0x000007e0
        /*01f4*/ 	.word	0x000000ff
        /*01f8*/ 	.word	0x00000070
        /*01fc*/ 	.short	0x0100
        /*01fe*/ 	.byte	0x06
	.zero		1


	//   ....[12]....
        /*0200*/ 	.word	0x000007f0
        /*0204*/ 	.word	0x000000ff
        /*0208*/ 	.word	0x00000058
        /*020c*/ 	.short	0x0100
        /*020e*/ 	.byte	0x06
	.zero		1


	//   ....[13]....
        /*0210*/ 	.word	0x00000800
        /*0214*/ 	.word	0x000000ff
        /*0218*/ 	.word	0x00000078
        /*021c*/ 	.short	0x0100
        /*021e*/ 	.byte	0x06
	.zero		1


	//   ....[14]....
        /*0220*/ 	.word	0x00000810
        /*0224*/ 	.word	0x000000ff
        /*0228*/ 	.word	0x00000060
        /*022c*/ 	.short	0x0100
        /*022e*/ 	.byte	0x06
	.zero		1


	//   ....[15]....
        /*0230*/ 	.word	0x00000820
        /*0234*/ 	.word	0x000000ff
        /*0238*/ 	.word	0x00000080
        /*023c*/ 	.short	0x0100
        /*023e*/ 	.byte	0x06
	.zero		1


	//   ....[16]....
        /*0240*/ 	.word	0x00000830
        /*0244*/ 	.word	0x000000ff
        /*0248*/ 	.word	0x00000068
        /*024c*/ 	.short	0x0100
        /*024e*/ 	.byte	0x06
	.zero		1


	//   ....[17]....
        /*0250*/ 	.word	0x00000840
        /*0254*/ 	.word	0x000000ff
        /*0258*/ 	.word	0x00000088
        /*025c*/ 	.short	0x0100
        /*025e*/ 	.byte	0x06
	.zero		1


	//   ....[18]....
        /*0260*/ 	.word	0x00000930
        /*0264*/ 	.word	0x000000ff
        /*0268*/ 	.word	0x00000090
        /*026c*/ 	.short	0x0100
        /*026e*/ 	.byte	0x05
	.zero		1


	//   ....[19]....
        /*0270*/ 	.word	0x00000940
        /*0274*/ 	.word	0x000000ff
        /*0278*/ 	.word	0x00000098
        /*027c*/ 	.short	0x0100
        /*027e*/ 	.byte	0x05
	.zero		1


	//   ....[20]....
        /*0280*/ 	.word	0x00000a80
        /*0284*/ 	.word	0x000000ff
        /*0288*/ 	.word	0x000000a0
        /*028c*/ 	.short	0x0100
        /*028e*/ 	.byte	0x05
	.zero		1


	//   ....[21]....
        /*0290*/ 	.word	0x00000a90
        /*0294*/ 	.word	0x000000ff
        /*0298*/ 	.word	0x000000b0
        /*029c*/ 	.short	0x0100
        /*029e*/ 	.byte	0x05
	.zero		1


	//   ....[22]....
        /*02a0*/ 	.word	0x00000aa0
        /*02a4*/ 	.word	0x000000ff
        /*02a8*/ 	.word	0x000000a8
        /*02ac*/ 	.short	0x0100
        /*02ae*/ 	.byte	0x05
	.zero		1


	//   ....[23]....
        /*02b0*/ 	.word	0x00000ab0
        /*02b4*/ 	.word	0x000000ff
        /*02b8*/ 	.word	0x000000b8
        /*02bc*/ 	.short	0x0100
        /*02be*/ 	.byte	0x05
	.zero		1


	//   ....[24]....
        /*02c0*/ 	.word	0x00000be0
        /*02c4*/ 	.word	0x000000ff
        /*02c8*/ 	.word	0x000000c0
        /*02cc*/ 	.short	0x0100
        /*02ce*/ 	.byte	0x06
	.zero		1


	//   ....[25]....
        /*02d0*/ 	.word	0x00000bf0
        /*02d4*/ 	.word	0x000000ff
        /*02d8*/ 	.word	0x000000d0
        /*02dc*/ 	.short	0x0100
        /*02de*/ 	.byte	0x06
	.zero		1


	//   ....[26]....
        /*02e0*/ 	.word	0x00000c00
        /*02e4*/ 	.word	0x000000ff
        /*02e8*/ 	.word	0x000000c8
        /*02ec*/ 	.short	0x0100
        /*02ee*/ 	.byte	0x06
	.zero		1


	//   ....[27]....
        /*02f0*/ 	.word	0x00000c10
        /*02f4*/ 	.word	0x000000ff
        /*02f8*/ 	.word	0x000000d8
        /*02fc*/ 	.short	0x0100
        /*02fe*/ 	.byte	0x06
	.zero		1


	//   ....[28]....
        /*0300*/ 	.word	0x00000d00
        /*0304*/ 	.word	0x000000ff
        /*0308*/ 	.word	0x000000e0
        /*030c*/ 	.short	0x0100
        /*030e*/ 	.byte	0x05
	.zero		1


	//   ....[29]....
        /*0310*/ 	.word	0x00000d10
        /*0314*/ 	.word	0x000000ff
        /*0318*/ 	.word	0x000000f0
        /*031c*/ 	.short	0x0100
        /*031e*/ 	.byte	0x05
	.zero		1


	//   ....[30]....
        /*0320*/ 	.word	0x00000d20
        /*0324*/ 	.word	0x000000ff
        /*0328*/ 	.word	0x000000e8
        /*032c*/ 	.short	0x0100
        /*032e*/ 	.byte	0x05
	.zero		1


	//   ....[31]....
        /*0330*/ 	.word	0x00000d30
        /*0334*/ 	.word	0x000000ff
        /*0338*/ 	.word	0x000000f8
        /*033c*/ 	.short	0x0100
        /*033e*/ 	.byte	0x05
	.zero		1


	//   ....[32]....
        /*0340*/ 	.word	0x000017a0
        /*0344*/ 	.word	0x00000004
        /*0348*/ 	.word	0x000000f0
        /*034c*/ 	.short	0x010a
        /*034e*/ 	.byte	0xff
	.zero		1


	//   ....[33]....
        /*0350*/ 	.word	0x000017c0
        /*0354*/ 	.word	0x00000004
        /*0358*/ 	.word	0x000000e0
        /*035c*/ 	.short	0x0101
        /*035e*/ 	.byte	0xff
	.zero		1


	//   ....[34]....
        /*0360*/ 	.word	0x00001840
        /*0364*/ 	.word	0x000000ff
        /*0368*/ 	.word	0x00000028
        /*036c*/ 	.short	0x010a
        /*036e*/ 	.byte	0x04
	.zero		1


	//   ....[35]....
        /*0370*/ 	.word	0x00001970
        /*0374*/ 	.word	0x000000ff
        /*0378*/ 	.word	0x00000028
        /*037c*/ 	.short	0x010a
        /*037e*/ 	.byte	0x21
	.zero		1


	//   ....[36]....
        /*0380*/ 	.word	0x00001a80
        /*0384*/ 	.word	0x000000ff
        /*0388*/ 	.word	0x00000028
        /*038c*/ 	.short	0x010a
        /*038e*/ 	.byte	0x04
	.zero		1


	//   ....[37]....
        /*0390*/ 	.word	0x00001c00
        /*0394*/ 	.word	0x000000ff
        /*0398*/ 	.word	0x00000098
        /*039c*/ 	.short	0x0101
        /*039e*/ 	.byte	0x06
	.zero		1


	//   ....[38]....
        /*03a0*/ 	.word	0x00001c30
        /*03a4*/ 	.word	0x00000008
        /*03a8*/ 	.word	0x000000a0
        /*03ac*/ 	.short	0x010a
        /*03ae*/ 	.byte	0xff
	.zero		1


	//   ....[39]....
        /*03b0*/ 	.word	0x00001d00
        /*03b4*/ 	.word	0x00000008
        /*03b8*/ 	.word	0x00000000
        /*03bc*/ 	.short	0x0101
        /*03be*/ 	.byte	0xff
	.zero		1


	//   ....[40]....
        /*03c0*/ 	.word	0x00002270
        /*03c4*/ 	.word	0x000000ff
        /*03c8*/ 	.word	0x00000000
        /*03cc*/ 	.short	0x010a
        /*03ce*/ 	.byte	0x04
	.zero		1


	//   ....[41]....
        /*03d0*/ 	.word	0x00002300
        /*03d4*/ 	.word	0x000000ff
        /*03d8*/ 	.word	0x00000000
        /*03dc*/ 	.short	0x010a
        /*03de*/ 	.byte	0x04
	.zero		1


	//   ....[42]....
        /*03e0*/ 	.word	0x00002390
        /*03e4*/ 	.word	0x000000ff
        /*03e8*/ 	.word	0x00000000
        /*03ec*/ 	.short	0x010a
        /*03ee*/ 	.byte	0x04
	.zero		1


	//   ....[43]....
        /*03f0*/ 	.word	0x00002420
        /*03f4*/ 	.word	0x000000ff
        /*03f8*/ 	.word	0x00000000
        /*03fc*/ 	.short	0x010a
        /*03fe*/ 	.byte	0x04
	.zero		1


	//   ....[44]....
        /*0400*/ 	.word	0x000024c0
        /*0404*/ 	.word	0x00000000
        /*0408*/ 	.word	0x00000000
        /*040c*/ 	.short	0x010a
        /*040e*/ 	.byte	0xff
	.zero		1


	//   ....[45]....
        /*0410*/ 	.word	0x000025e0
        /*0414*/ 	.word	0x00000000
        /*0418*/ 	.word	0x000000e0
        /*041c*/ 	.short	0x010a
        /*041e*/ 	.byte	0xff
	.zero		1


	//   ....[46]....
        /*0420*/ 	.word	0x00002650
        /*0424*/ 	.word	0x00000004
        /*0428*/ 	.word	0x00000000
        /*042c*/ 	.short	0x0101
        /*042e*/ 	.byte	0xff
	.zero		1


	//   ....[47]....
        /*0430*/ 	.word	0x00002670
        /*0434*/ 	.word	0x000000ff
        /*0438*/ 	.word	0x000000b0
        /*043c*/ 	.short	0x010a
        /*043e*/ 	.byte	0x05
	.zero		1


	//   ....[48]....
        /*0440*/ 	.word	0x00002790
        /*0444*/ 	.word	0x00000000
        /*0448*/ 	.word	0x000000a0
        /*044c*/ 	.short	0x010a
        /*044e*/ 	.byte	0xff
	.zero		1


	//   ....[49]....
        /*0450*/ 	.word	0x00002890
        /*0454*/ 	.word	0x00000000
        /*0458*/ 	.word	0x00000000
        /*045c*/ 	.short	0x0101
        /*045e*/ 	.byte	0xff
	.zero		1


	//   ....[50]....
        /*0460*/ 	.word	0x00002920
        /*0464*/ 	.word	0x000000ff
        /*0468*/ 	.word	0x000000b0
        /*046c*/ 	.short	0x0106
        /*046e*/ 	.byte	0x05
	.zero		1


	//   ....[51]....
        /*0470*/ 	.word	0x00002940
        /*0474*/ 	.word	0x000000ff
        /*0478*/ 	.word	0x000000b0
        /*047c*/ 	.short	0x010a
        /*047e*/ 	.byte	0x05
	.zero		1


	//   ....[52]....
        /*0480*/ 	.word	0x000029d0
        /*0484*/ 	.word	0x000000ff
        /*0488*/ 	.word	0x000000b0
        /*048c*/ 	.short	0x0106
        /*048e*/ 	.byte	0x04
	.zero		1


	//   ....[53]....
        /*0490*/ 	.word	0x00002a10
        /*0494*/ 	.word	0x00000000
        /*0498*/ 	.word	0x000000b0
        /*049c*/ 	.short	0x010a
        /*049e*/ 	.byte	0xff
	.zero		1


	//   ....[54]....
        /*04a0*/ 	.word	0x00003030
        /*04a4*/ 	.word	0x00000000
        /*04a8*/ 	.word	0x000000a0
        /*04ac*/ 	.short	0x010a
        /*04ae*/ 	.byte	0xff
	.zero		1


	//   ....[55]....
        /*04b0*/ 	.word	0x00003140
        /*04b4*/ 	.word	0x00000003
        /*04b8*/ 	.word	0x00000000
        /*04bc*/ 	.short	0x0101
        /*04be*/ 	.byte	0xff
	.zero		1


	//   ....[56]....
        /*04c0*/ 	.word	0x00003150
        /*04c4*/ 	.word	0x000000ff
        /*04c8*/ 	.word	0x00000000
        /*04cc*/ 	.short	0x010a
        /*04ce*/ 	.byte	0x05
	.zero		1


	//   ....[57]....
        /*04d0*/ 	.word	0x00003170
        /*04d4*/ 	.word	0x000000ff
        /*04d8*/ 	.word	0x000000d0
        /*04dc*/ 	.short	0x010a
        /*04de*/ 	.byte	0x06
	.zero		1


	//   ....[58]....
        /*04e0*/ 	.word	0x00003240
        /*04e4*/ 	.word	0x000000ff
        /*04e8*/ 	.word	0x00000000
        /*04ec*/ 	.short	0x010a
        /*04ee*/ 	.byte	0x05
	.zero		1


	//   ....[59]....
        /*04f0*/ 	.word	0x00003370
        /*04f4*/ 	.word	0x000000ff
        /*04f8*/ 	.word	0x00000000
        /*04fc*/ 	.short	0x010a
        /*04fe*/ 	.byte	0x16
	.zero		1


	//   ....[60]....
        /*0500*/ 	.word	0x00003650
        /*0504*/ 	.word	0x000000ff
        /*0508*/ 	.word	0x00000000
        /*050c*/ 	.short	0x010a
        /*050e*/ 	.byte	0x06
	.zero		1


	//   ....[61]....
        /*0510*/ 	.word	0x000036e0
        /*0514*/ 	.word	0x000000ff
        /*0518*/ 	.word	0x00000000
        /*051c*/ 	.short	0x010a
        /*051e*/ 	.byte	0x07
	.zero		1


	//   ....[62]....
        /*0520*/ 	.word	0x00003b30
        /*0524*/ 	.word	0x00000000
        /*0528*/ 	.word	0x000000a0
        /*052c*/ 	.short	0x010a
        /*052e*/ 	.byte	0xff
	.zero		1


	//   ....[63]....
        /*0530*/ 	.word	0x00003bf0
        /*0534*/ 	.word	0x00000000
        /*0538*/ 	.word	0x00000000
        /*053c*/ 	.short	0x0101
        /*053e*/ 	.byte	0xff
	.zero		1


	//   ....[64]....
        /*0540*/ 	.word	0x00003f10
        /*0544*/ 	.word	0x000000ff
        /*0548*/ 	.word	0x00000098
        /*054c*/ 	.short	0x010a
        /*054e*/ 	.byte	0x04
	.zero		1


	//   ....[65]....
        /*0550*/ 	.word	0x00004100
        /*0554*/ 	.word	0x000000ff
        /*0558*/ 	.word	0x00000070
        /*055c*/ 	.short	0x010a
        /*055e*/ 	.byte	0x04
	.zero		1


	//   ....[66]....
        /*0560*/ 	.word	0x000043d0
        /*0564*/ 	.word	0x000000ff
        /*0568*/ 	.word	0x00000050
        /*056c*/ 	.short	0x010b
        /*056e*/ 	.byte	0x04
	.zero		1


	//   ....[67]....
        /*0570*/ 	.word	0x000043e0
        /*0574*/ 	.word	0x000000ff
        /*0578*/ 	.word	0x00000000
        /*057c*/ 	.short	0x0101
        /*057e*/ 	.byte	0x07
	.zero		1


	//   ....[68]....
        /*0580*/ 	.word	0x000043f0
        /*0584*/ 	.word	0x000000ff
        /*0588*/ 	.word	0x00000078
        /*058c*/ 	.short	0x010a
        /*058e*/ 	.byte	0x04
	.zero		1


	//   ....[69]....
        /*0590*/ 	.word	0x00004690
        /*0594*/ 	.word	0x000000ff
        /*0598*/ 	.word	0x00000058
        /*059c*/ 	.short	0x010b
        /*059e*/ 	.byte	0x04
	.zero		1


	//   ....[70]....
        /*05a0*/ 	.word	0x000046a0
        /*05a4*/ 	.word	0x000000ff
        /*05a8*/ 	.word	0x00000000
        /*05ac*/ 	.short	0x0101
        /*05ae*/ 	.byte	0x07
	.zero		1


	//   ....[71]....
        /*05b0*/ 	.word	0x000046b0
        /*05b4*/ 	.word	0x000000ff
        /*05b8*/ 	.word	0x00000080
        /*05bc*/ 	.short	0x010a
        /*05be*/ 	.byte	0x04
	.zero		1


	//   ....[72]....
        /*05c0*/ 	.word	0x00004a00
        /*05c4*/ 	.word	0x000000ff
        /*05c8*/ 	.word	0x00000060
        /*05cc*/ 	.short	0x010b
        /*05ce*/ 	.byte	0x04
	.zero		1


	//   ....[73]....
        /*05d0*/ 	.word	0x00004a60
        /*05d4*/ 	.word	0x000000ff
        /*05d8*/ 	.word	0x00000000
        /*05dc*/ 	.short	0x0101
        /*05de*/ 	.byte	0x07
	.zero		1


	//   ....[74]....
        /*05e0*/ 	.word	0x00004a70
        /*05e4*/ 	.word	0x000000ff
        /*05e8*/ 	.word	0x00000088
        /*05ec*/ 	.short	0x010a
        /*05ee*/ 	.byte	0x04
	.zero		1


	//   ....[75]....
        /*05f0*/ 	.word	0x00004d60
        /*05f4*/ 	.word	0x000000ff
        /*05f8*/ 	.word	0x00000068
        /*05fc*/ 	.short	0x010b
        /*05fe*/ 	.byte	0x04
	.zero		1


	//   ....[76]....
        /*0600*/ 	.word	0x00004d90
        /*0604*/ 	.word	0x000000ff
        /*0608*/ 	.word	0x00000000
        /*060c*/ 	.short	0x0101
        /*060e*/ 	.byte	0x05
	.zero		1


	//   ....[77]....
        /*0610*/ 	.word	0x00004de0
        /*0614*/ 	.word	0x000000ff
        /*0618*/ 	.word	0x00000070
        /*061c*/ 	.short	0x010a
        /*061e*/ 	.byte	0x04
	.zero		1


	//   ....[78]....
        /*0620*/ 	.word	0x00004e00
        /*0624*/ 	.word	0x000000ff
        /*0628*/ 	.word	0x00000078
        /*062c*/ 	.short	0x010a
        /*062e*/ 	.byte	0x04
	.zero		1


	//   ....[79]....
        /*0630*/ 	.word	0x00004e20
        /*0634*/ 	.word	0x000000ff
        /*0638*/ 	.word	0x00000080
        /*063c*/ 	.short	0x010a
        /*063e*/ 	.byte	0x04
	.zero		1


	//   ....[80]....
        /*0640*/ 	.word	0x00004e60
        /*0644*/ 	.word	0x00000000
        /*0648*/ 	.word	0x00000088
        /*064c*/ 	.short	0x010a
        /*064e*/ 	.byte	0xff
	.zero		1


	//   ....[81]....
        /*0650*/ 	.word	0x00005170
        /*0654*/ 	.word	0x00000000
        /*0658*/ 	.word	0x000000a0
        /*065c*/ 	.short	0x010a
        /*065e*/ 	.byte	0xff
	.zero		1


	//   ....[82]....
        /*0660*/ 	.word	0x00005280
        /*0664*/ 	.word	0x00000000
        /*0668*/ 	.word	0x00000000
        /*066c*/ 	.short	0x0101
        /*066e*/ 	.byte	0xff
	.zero		1


	//   ....[83]....
        /*0670*/ 	.word	0x00005cd0
        /*0674*/ 	.word	0x000000ff
        /*0678*/ 	.word	0x00000050
        /*067c*/ 	.short	0x010a
        /*067e*/ 	.byte	0x2e
	.zero		1


	//   ....[84]....
        /*0680*/ 	.word	0x00005cf0
        /*0684*/ 	.word	0x00000053
        /*0688*/ 	.word	0x000000c0
        /*068c*/ 	.short	0x010a
        /*068e*/ 	.byte	0xff
	.zero		1


	//   ....[85]....
        /*0690*/ 	.word	0x00005de0
        /*0694*/ 	.word	0x000000ff
        /*0698*/ 	.word	0x00000050
        /*069c*/ 	.short	0x010a
        /*069e*/ 	.byte	0x2e
	.zero		1


	//   ....[86]....
        /*06a0*/ 	.word	0x00005f90
        /*06a4*/ 	.word	0x00000053
        /*06a8*/ 	.word	0x000000c0
        /*06ac*/ 	.short	0x010a
        /*06ae*/ 	.byte	0xff
	.zero		1


	//   ....[87]....
        /*06b0*/ 	.word	0x00006700
        /*06b4*/ 	.word	0x00000000
        /*06b8*/ 	.word	0x00000000
        /*06bc*/ 	.short	0x0101
        /*06be*/ 	.byte	0xff
	.zero		1


	//   ....[88]....
        /*06c0*/ 	.word	0x00006710
        /*06c4*/ 	.word	0x00000003
        /*06c8*/ 	.word	0x00000050
        /*06cc*/ 	.short	0x010a
        /*06ce*/ 	.byte	0xff
	.zero		1


	//   ....[89]....
        /*06d0*/ 	.word	0x000067d0
        /*06d4*/ 	.word	0x00000003
        /*06d8*/ 	.word	0x00000050
        /*06dc*/ 	.short	0x010a
        /*06de*/ 	.byte	0xff
	.zero		1


	//   ....[90]....
        /*06e0*/ 	.word	0x000070d0
        /*06e4*/ 	.word	0x00000000
        /*06e8*/ 	.word	0x00000000
        /*06ec*/ 	.short	0x0101
        /*06ee*/ 	.byte	0xff
	.zero		1


	//   ....[91]....
        /*06f0*/ 	.word	0x000070f0
        /*06f4*/ 	.word	0x00000003
        /*06f8*/ 	.word	0x00000050
        /*06fc*/ 	.short	0x010a
        /*06fe*/ 	.byte	0xff
	.zero		1


	//   ....[92]....
        /*0700*/ 	.word	0x000071a0
        /*0704*/ 	.word	0x00000003
        /*0708*/ 	.word	0x00000050
        /*070c*/ 	.short	0x010a
        /*070e*/ 	.byte	0xff
	.zero		1


	//   ....[93]....
        /*0710*/ 	.word	0x00007aa0
        /*0714*/ 	.word	0x00000000
        /*0718*/ 	.word	0x00000000
        /*071c*/ 	.short	0x0101
        /*071e*/ 	.byte	0xff
	.zero		1


	//   ....[94]....
        /*0720*/ 	.word	0x00007ac0
        /*0724*/ 	.word	0x00000014
        /*0728*/ 	.word	0x00000050
        /*072c*/ 	.short	0x010a
        /*072e*/ 	.byte	0xff
	.zero		1


	//   ....[95]....
        /*0730*/ 	.word	0x00007b70
        /*0734*/ 	.word	0x00000014
        /*0738*/ 	.word	0x00000050
        /*073c*/ 	.short	0x010a
        /*073e*/ 	.byte	0xff
	.zero		1


	//   ....[96]....
        /*0740*/ 	.word	0x00007ed0
        /*0744*/ 	.word	0x000000ff
        /*0748*/ 	.word	0x00000000
        /*074c*/ 	.short	0x0101
        /*074e*/ 	.byte	0x05
	.zero		1


	//   ....[97]....
        /*0750*/ 	.word	0x000084c0
        /*0754*/ 	.word	0x00000003
        /*0758*/ 	.word	0x00000000
        /*075c*/ 	.short	0x0101
        /*075e*/ 	.byte	0xff
	.zero		1


	//   ....[98]....
        /*0760*/ 	.word	0x00008760
        /*0764*/ 	.word	0x000000ff
        /*0768*/ 	.word	0x00000000
        /*076c*/ 	.short	0x0101
        /*076e*/ 	.byte	0x04
	.zero		1


	//   ....[99]....
        /*0770*/ 	.word	0x00008780
        /*0774*/ 	.word	0x00000004
        /*0778*/ 	.word	0x000000f0
        /*077c*/ 	.short	0x010a
        /*077e*/ 	.byte	0xff
	.zero		1


	//   ....[100]....
        /*0780*/ 	.word	0x000087e0
        /*0784*/ 	.word	0x00000004
        /*0788*/ 	.word	0x00000028
        /*078c*/ 	.short	0x010a
        /*078e*/ 	.byte	0xff
	.zero		1


	//   ....[101]....
        /*0790*/ 	.word	0x00008830
        /*0794*/ 	.word	0x00000008
        /*0798*/ 	.word	0x000000a0
        /*079c*/ 	.short	0x010a
        /*079e*/ 	.byte	0xff
	.zero		1


	//   ....[102]....
        /*07a0*/ 	.word	0x00008890
        /*07a4*/ 	.word	0x00000000
        /*07a8*/ 	.word	0x00000000
        /*07ac*/ 	.short	0x010a
        /*07ae*/ 	.byte	0xff
	.zero		1


	//   ....[103]....
        /*07b0*/ 	.word	0x000088f0
        /*07b4*/ 	.word	0x00000000
        /*07b8*/ 	.word	0x00000000
        /*07bc*/ 	.short	0x010a
        /*07be*/ 	.byte	0xff
	.zero		1


	//   ....[104]....
        /*07c0*/ 	.word	0x00008950
        /*07c4*/ 	.word	0x00000000
        /*07c8*/ 	.word	0x00000000
        /*07cc*/ 	.short	0x010a
        /*07ce*/ 	.byte	0xff
	.zero		1


	//   ....[105]....
        /*07d0*/ 	.word	0x000089b0
        /*07d4*/ 	.word	0x00000000
        /*07d8*/ 	.word	0x00000000
        /*07dc*/ 	.short	0x010a
        /*07de*/ 	.byte	0xff
	.zero		1


	//   ....[106]....
        /*07e0*/ 	.word	0x00008a00
        /*07e4*/ 	.word	0x00000000
        /*07e8*/ 	.word	0x000000e0
        /*07ec*/ 	.short	0x010a
        /*07ee*/ 	.byte	0xff
	.zero		1


	//   ....[107]....
        /*07f0*/ 	.word	0x00008a60
        /*07f4*/ 	.word	0x00000000
        /*07f8*/ 	.word	0x000000b0
        /*07fc*/ 	.short	0x010a
        /*07fe*/ 	.byte	0xff
	.zero		1


	//   ....[108]....
        /*0800*/ 	.word	0x00008ab0
        /*0804*/ 	.word	0x00000000
        /*0808*/ 	.word	0x000000a0
        /*080c*/ 	.short	0x010a
        /*080e*/ 	.byte	0xff
	.zero		1


	//   ....[109]....
        /*0810*/ 	.word	0x00008b10
        /*0814*/ 	.word	0x00000000
        /*0818*/ 	.word	0x000000b0
        /*081c*/ 	.short	0x010a
        /*081e*/ 	.byte	0xff
	.zero		1


	//   ....[110]....
        /*0820*/ 	.word	0x00008b60
        /*0824*/ 	.word	0x00000000
        /*0828*/ 	.word	0x000000a0
        /*082c*/ 	.short	0x010a
        /*082e*/ 	.byte	0xff
	.zero		1


	//   ....[111]....
        /*0830*/ 	.word	0x00008bc0
        /*0834*/ 	.word	0x00000003
        /*0838*/ 	.word	0x000000d0
        /*083c*/ 	.short	0x010a
        /*083e*/ 	.byte	0xff
	.zero		1


	//   ....[112]....
        /*0840*/ 	.word	0x00008c20
        /*0844*/ 	.word	0x00000000
        /*0848*/ 	.word	0x00000000
        /*084c*/ 	.short	0x010a
        /*084e*/ 	.byte	0xff
	.zero		1


	//   ....[113]....
        /*0850*/ 	.word	0x00008c80
        /*0854*/ 	.word	0x00000000
        /*0858*/ 	.word	0x00000000
        /*085c*/ 	.short	0x010a
        /*085e*/ 	.byte	0xff
	.zero		1


	//   ....[114]....
        /*0860*/ 	.word	0x00008ce0
        /*0864*/ 	.word	0x00000000
        /*0868*/ 	.word	0x00000000
        /*086c*/ 	.short	0x010a
        /*086e*/ 	.byte	0xff
	.zero		1


	//   ....[115]....
        /*0870*/ 	.word	0x00008d30
        /*0874*/ 	.word	0x00000000
        /*0878*/ 	.word	0x000000a0
        /*087c*/ 	.short	0x010a
        /*087e*/ 	.byte	0xff
	.zero		1


	//   ....[116]....
        /*0880*/ 	.word	0x00008d90
        /*0884*/ 	.word	0x00000000
        /*0888*/ 	.word	0x00000098
        /*088c*/ 	.short	0x010a
        /*088e*/ 	.byte	0xff
	.zero		1


	//   ....[117]....
        /*0890*/ 	.word	0x00008df0
        /*0894*/ 	.word	0x00000000
        /*0898*/ 	.word	0x00000070
        /*089c*/ 	.short	0x010a
        /*089e*/ 	.byte	0xff
	.zero		1


	//   ....[118]....
        /*08a0*/ 	.word	0x00008e50
        /*08a4*/ 	.word	0x00000000
        /*08a8*/ 	.word	0x00000078
        /*08ac*/ 	.short	0x010a
        /*08ae*/ 	.byte	0xff
	.zero		1


	//   ....[119]....
        /*08b0*/ 	.word	0x00008eb0
        /*08b4*/ 	.word	0x00000000
        /*08b8*/ 	.word	0x00000080
        /*08bc*/ 	.short	0x010a
        /*08be*/ 	.byte	0xff
	.zero		1


	//   ....[120]....
        /*08c0*/ 	.word	0x00008f10
        /*08c4*/ 	.word	0x00000000
        /*08c8*/ 	.word	0x00000088
        /*08cc*/ 	.short	0x010a
        /*08ce*/ 	.byte	0xff
	.zero		1


	//   ....[121]....
        /*08d0*/ 	.word	0x00008f70
        /*08d4*/ 	.word	0x00000000
        /*08d8*/ 	.word	0x00000070
        /*08dc*/ 	.short	0x010a
        /*08de*/ 	.byte	0xff
	.zero		1


	//   ....[122]....
        /*08e0*/ 	.word	0x00008fd0
        /*08e4*/ 	.word	0x00000000
        /*08e8*/ 	.word	0x00000078
        /*08ec*/ 	.short	0x010a
        /*08ee*/ 	.byte	0xff
	.zero		1


	//   ....[123]....
        /*08f0*/ 	.word	0x00009030
        /*08f4*/ 	.word	0x00000000
        /*08f8*/ 	.word	0x00000080
        /*08fc*/ 	.short	0x010a
        /*08fe*/ 	.byte	0xff
	.zero		1


	//   ....[124]....
        /*0900*/ 	.word	0x00009080
        /*0904*/ 	.word	0x00000000
        /*0908*/ 	.word	0x000000a0
        /*090c*/ 	.short	0x010a
        /*090e*/ 	.byte	0xff
	.zero		1


	//   ....[125]....
        /*0910*/ 	.word	0x000090e0
        /*0914*/ 	.word	0x00000003
        /*0918*/ 	.word	0x00000050
        /*091c*/ 	.short	0x010a
        /*091e*/ 	.byte	0xff
	.zero		1


	//   ....[126]....
        /*0920*/ 	.word	0x00009130
        /*0924*/ 	.word	0x00000053
        /*0928*/ 	.word	0x000000c0
        /*092c*/ 	.short	0x010a
        /*092e*/ 	.byte	0xff
	.zero		1


	//   ....[127]....
        /*0930*/ 	.word	0x00009180
        /*0934*/ 	.word	0x00000003
        /*0938*/ 	.word	0x00000050
        /*093c*/ 	.short	0x010a
        /*093e*/ 	.byte	0xff
	.zero		1


	//   ....[128]....
        /*0940*/ 	.word	0x000091d0
        /*0944*/ 	.word	0x00000003
        /*0948*/ 	.word	0x00000050
        /*094c*/ 	.short	0x010a
        /*094e*/ 	.byte	0xff
	.zero		1


	//   ....[129]....
        /*0950*/ 	.word	0x00009220
        /*0954*/ 	.word	0x00000014
        /*0958*/ 	.word	0x00000050
        /*095c*/ 	.short	0x010a
        /*095e*/ 	.byte	0xff
	.zero		1


	//----- nvinfo : EIATTR_NUM_MBARRIERS
	.align		4
.L_47:
        /*0960*/ 	.byte	0x03, 0x38
        /*0962*/ 	.short	0x0020


	//----- nvinfo : EIATTR_EXIT_INSTR_OFFSETS
	.align		4
        /*0964*/ 	.byte	0x04, 0x1c
        /*0966*/ 	.short	(.L_49 - .L_48)


	//   ....[0]....
.L_48:
        /*0968*/ 	.word	0x000024f0


	//   ....[1]....
        /*096c*/ 	.word	0x000029e0


	//   ....[2]....
        /*0970*/ 	.word	0x00002a40


	//   ....[3]....
        /*0974*/ 	.word	0x00003940


	//   ....[4]....
        /*0978*/ 	.word	0x00004e90


	//   ....[5]....
        /*097c*/ 	.word	0x00004ed0


	//   ....[6]....
        /*0980*/ 	.word	0x00008660


	//   ....[7]....
        /*0984*/ 	.word	0x000086d0


	//   ....[8]....
        /*0988*/ 	.word	0x00008700


	//   ....[9]....
        /*098c*/ 	.word	0x00008770


	//----- nvinfo : EIATTR_MAX_THREADS
	.align		4
.L_49:
        /*0990*/ 	.byte	0x04, 0x05
        /*0992*/ 	.short	(.L_51 - .L_50)
.L_50:
        /*0994*/ 	.word	0x00000100
        /*0998*/ 	.word	0x00000001
        /*099c*/ 	.word	0x00000001


	//----- nvinfo : EIATTR_CRS_STACK_SIZE
	.align		4
.L_51:
        /*09a0*/ 	.byte	0x04, 0x1e
        /*09a2*/ 	.short	(.L_53 - .L_52)
.L_52:
        /*09a4*/ 	.word	0x00000000


	//----- nvinfo : EIATTR_CBANK_PARAM_SIZE
	.align		4
.L_53:
        /*09a8*/ 	.byte	0x03, 0x19
        /*09aa*/ 	.short	0x0a00


	//----- nvinfo : EIATTR_PARAM_CBANK
	.align		4
        /*09ac*/ 	.byte	0x04, 0x0a
        /*09ae*/ 	.short	(.L_55 - .L_54)
	.align		4
.L_54:
        /*09b0*/ 	.word	index@(.nv.constant0._ZN7cutlass13device_kernelINS_4gemm6kernel13GemmUniversalIN4cute5tupleIJiiiiEEENS1_10collective13CollectiveMmaINS1_41MainloopSm100TmaUmmaWarpSpecializedSparseILi5ELi2ELi2ENS5_IJNS4_1CILi1EEENSA_ILi2EEESB_EEEEENS5_IJNSA_ILi128EEENSA_ILi64EEESF_EEENS_6half_tENS5_IJNS4_6LayoutINS5_IJiNS5_IJSC_iEEEiEEENS5_IJlNS5_IJSB_SC_EEElEEEEENSJ_INS5_IJNS5_IJNS5_IJNSA_ILi8EEESC_SP_EEEiEEENS5_IJNS5_IJNSA_ILi16EEESC_NSA_ILi4EEEEEEiEEEiEEENS5_IJNS5_IJNS5_IJSF_SS_NSA_ILi2048EEEEEENSA_ILi16384EEEEEENS5_IJNS5_IJSB_NSA_ILi1024EEENSA_ILi32EEEEEElEEElEEEEEEEESI_NS5_IJlSB_lEEENS4_8TiledMMAINS4_8MMA_AtomIJNS4_27SM100_MMA_F16BF16_SS_SPARSEISI_SI_fLi128ELi64ELNS4_4UMMA5MajorE0ELS1D_0ELNS1C_7ScaleInE0ELS1E_0EEEEEENSJ_INS5_IJSB_SB_SB_EEENS5_IJNSA_ILi0EEES1I_S1I_EEEEENS5_IJNS4_10UnderscoreES1L_S1L_EEEEENS4_23SM90_TMA_LOAD_MULTICASTENS4_14ComposedLayoutINS4_7SwizzleILi3ELi4ELi3EEENS4_25smem_sparse_ptr_flag_bitsILi2ELi16EEENSJ_INS5_IJNS5_IJSB_SP_EEENS5_IJSC_SG_EEEEEENS5_IJNS5_IJS1I_SF_EEESM_EEEEEEEvNS4_8identityENS4_13SM90_TMA_LOADENS1P_IS1R_NS4_18smem_ptr_flag_bitsILi16EEENSJ_INS5_IJSP_SG_EEENS5_IJSG_SB_EEEEEEEvS21_EENS_8epilogue10collective18CollectiveEpilogueINS2A_23Sm100TmaWarpSpecializedILi4ELi2ELi16ELb1ELb0EEEJSH_NS5_IJNSJ_ISF_SB_EENSJ_ISS_SB_EEEEEfNS5_IJSB_llEEEfS2I_NS2A_6fusion15FusionCallbacksIS2E_NS2J_17LinearCombinationIffffLNS_15FloatRoundStyleE2EEESH_S2H_JEEENS4_5SM1004TMEM4LOAD26SM100_TMEM_LOAD_32dp32b16xES22_NS1P_INS1Q_ILi2ELi5ELi2EEENS23_ILi32EEENSJ_INS5_IJS12_ST_EEENS5_IJSB_S12_EEEEEEENS4_39AutoVectorizingCopyWithAssumedAlignmentILi128EEENS4_14SM90_TMA_STOREES2Y_S30_S30_EEEvvEEEEvNT_6ParamsE)
        /*09b4*/ 	.short	0x0380
        /*09b6*/ 	.short	0x0a00


	//----- nvinfo : EIATTR_SW_WAR
	.align		4
.L_55:
        /*09b8*/ 	.byte	0x04, 0x36
        /*09ba*/ 	.short	(.L_57 - .L_56)
.L_56:
        /*09bc*/ 	.word	0x00000008
.L_57:


//--------------------- .nv.callgraph             --------------------------
	.section	.nv.callgraph,"",@"SHT_CUDA_CALLGRAPH"
	.align	4
	.sectionentsize	8
	.align		4
        /*0000*/ 	.word	0x00000000
	.align		4
        /*0004*/ 	.word	0xffffffff
	.align		4
        /*0008*/ 	.word	index@(_ZN7cutlass13device_kernelINS_4gemm6kernel13GemmUniversalIN4cute5tupleIJiiiiEEENS1_10collective13CollectiveMmaINS1_41MainloopSm100TmaUmmaWarpSpecializedSparseILi5ELi2ELi2ENS5_IJNS4_1CILi1EEENSA_ILi2EEESB_EEEEENS5_IJNSA_ILi128EEENSA_ILi64EEESF_EEENS_6half_tENS5_IJNS4_6LayoutINS5_IJiNS5_IJSC_iEEEiEEENS5_IJlNS5_IJSB_SC_EEElEEEEENSJ_INS5_IJNS5_IJNS5_IJNSA_ILi8EEESC_SP_EEEiEEENS5_IJNS5_IJNSA_ILi16EEESC_NSA_ILi4EEEEEEiEEEiEEENS5_IJNS5_IJNS5_IJSF_SS_NSA_ILi2048EEEEEENSA_ILi16384EEEEEENS5_IJNS5_IJSB_NSA_ILi1024EEENSA_ILi32EEEEEElEEElEEEEEEEESI_NS5_IJlSB_lEEENS4_8TiledMMAINS4_8MMA_AtomIJNS4_27SM100_MMA_F16BF16_SS_SPARSEISI_SI_fLi128ELi64ELNS4_4UMMA5MajorE0ELS1D_0ELNS1C_7ScaleInE0ELS1E_0EEEEEENSJ_INS5_IJSB_SB_SB_EEENS5_IJNSA_ILi0EEES1I_S1I_EEEEENS5_IJNS4_10UnderscoreES1L_S1L_EEEEENS4_23SM90_TMA_LOAD_MULTICASTENS4_14ComposedLayoutINS4_7SwizzleILi3ELi4ELi3EEENS4_25smem_sparse_ptr_flag_bitsILi2ELi16EEENSJ_INS5_IJNS5_IJSB_SP_EEENS5_IJSC_SG_EEEEEENS5_IJNS5_IJS1I_SF_EEESM_EEEEEEEvNS4_8identityENS4_13SM90_TMA_LOADENS1P_IS1R_NS4_18smem_ptr_flag_bitsILi16EEENSJ_INS5_IJSP_SG_EEENS5_IJSG_SB_EEEEEEEvS21_EENS_8epilogue10collective18CollectiveEpilogueINS2A_23Sm100TmaWarpSpecializedILi4ELi2ELi16ELb1ELb0EEEJSH_NS5_IJNSJ_ISF_SB_EENSJ_ISS_SB_EEEEEfNS5_IJSB_llEEEfS2I_NS2A_6fusion15FusionCallbacksIS2E_NS2J_17LinearCombinationIffffLNS_15FloatRoundStyleE2EEESH_S2H_JEEENS4_5SM1004TMEM4LOAD26SM100_TMEM_LOAD_32dp32b16xES22_NS1P_INS1Q_ILi2ELi5ELi2EEENS23_ILi32EEENSJ_INS5_IJS12_ST_EEENS5_IJSB_S12_EEEEEEENS4_39AutoVectorizingCopyWithAssumedAlignmentILi128EEENS4_14SM90_TMA_STOREES2Y_S30_S30_EEEvvEEEEvNT_6ParamsE)
	.align		4
        /*000c*/ 	.word	index@(__assertfail)
	.align		4
        /*0010*/ 	.word	0x00000000
	.align		4
        /*0014*/ 	.word	0xfffffffe
	.align		4
        /*0018*/ 	.word	0x00000000
	.align		4
        /*001c*/ 	.word	0xfffffffd
	.align		4
        /*0020*/ 	.word	0x00000000
	.align		4
        /*0024*/ 	.word	0xfffffffc


//--------------------- .nv.constant4             --------------------------
	.section	.nv.constant4,"a",@progbits
	.align	8
	.align		8
.nv.constant4:
        /*0000*/ 	.dword	__assertfail
	.align		8
        /*0008*/ 	.dword	__unnamed_1
	.align		8
        /*0010*/ 	.dword	__unnamed_2
	.align		8
        /*0018*/ 	.dword	_ZN39_INTERNAL_75b1ec6c_4_k_cu_27000b39_42674cuda3std3__45__cpo5beginE
	.align		8
        /*0020*/ 	.dword	_ZN39_INTERNAL_75b1ec6c_4_k_cu_27000b39_42674cuda3std3__45__cpo3endE
	.align		8
        /*0028*/ 	.dword	_ZN39_INTERNAL_75b1ec6c_4_k_cu_27000b39_42674cuda3std3__45__cpo6cbeginE
	.align		8
        /*0030*/ 	.dword	_ZN39_INTERNAL_75b1ec6c_4_k_cu_27000b39_42674cuda3std3__45__cpo4cendE
	.align		8
        /*0038*/ 	.dword	_ZN39_INTERNAL_75b1ec6c_4_k_cu_27000b39_42674cuda3std3__441_GLOBAL__N__75b1ec6c_4_k_cu_27000b39_42676ignoreE
	.align		8
        /*0040*/ 	.dword	_ZN39_INTERNAL_75b1ec6c_4_k_cu_27000b39_42674cuda3std3__419piecewise_constructE
	.align		8
        /*0048*/ 	.dword	_ZN39_INTERNAL_75b1ec6c_4_k_cu_27000b39_42674cuda3std3__48in_placeE
	.align		8
        /*0050*/ 	.dword	_ZN39_INTERNAL_75b1ec6c_4_k_cu_27000b39_42674cuda3std6ranges3__45__cpo4swapE
	.align		8
        /*0058*/ 	.dword	_ZN39_INTERNAL_75b1ec6c_4_k_cu_27000b39_42674cuda3std6ranges3__45__cpo9iter_moveE
	.align		8
        /*0060*/ 	.dword	_ZN39_INTERNAL_75b1ec6c_4_k_cu_27000b39_42674cute7productE
	.align		8
        /*0068*/ 	.dword	_ZN39_INTERNAL_75b1ec6c_4_k_cu_27000b39_42674cute1_E
	.align		8
        /*0070*/ 	.dword	$str$25
	.align		8
        /*0078*/ 	.dword	$str$26
	.align		8
        /*0080*/ 	.dword	$str$27
	.align		8
        /*0088*/ 	.dword	$str$28


//--------------------- .text._ZN7cutlass13device_kernelINS_4gemm6kernel13GemmUniversalIN4cute5tupleIJiiiiEEENS1_10collective13CollectiveMmaINS1_41MainloopSm100TmaUmmaWarpSpecializedSparseILi5ELi2ELi2ENS5_IJNS4_1CILi1EEENSA_ILi2EEESB_EEEEENS5_IJNSA_ILi128EEENSA_ILi64EEESF_EEENS_6half_tENS5_IJNS4_6LayoutINS5_IJiNS5_IJSC_iEEEiEEENS5_IJlNS5_IJSB_SC_EEElEEEEENSJ_INS5_IJNS5_IJNS5_IJNSA_ILi8EEESC_SP_EEEiEEENS5_IJNS5_IJNSA_ILi16EEESC_NSA_ILi4EEEEEEiEEEiEEENS5_IJNS5_IJNS5_IJSF_SS_NSA_ILi2048EEEEEENSA_ILi16384EEEEEENS5_IJNS5_IJSB_NSA_ILi1024EEENSA_ILi32EEEEEElEEElEEEEEEEESI_NS5_IJlSB_lEEENS4_8TiledMMAINS4_8MMA_AtomIJNS4_27SM100_MMA_F16BF16_SS_SPARSEISI_SI_fLi128ELi64ELNS4_4UMMA5MajorE0ELS1D_0ELNS1C_7ScaleInE0ELS1E_0EEEEEENSJ_INS5_IJSB_SB_SB_EEENS5_IJNSA_ILi0EEES1I_S1I_EEEEENS5_IJNS4_10UnderscoreES1L_S1L_EEEEENS4_23SM90_TMA_LOAD_MULTICASTENS4_14ComposedLayoutINS4_7SwizzleILi3ELi4ELi3EEENS4_25smem_sparse_ptr_flag_bitsILi2ELi16EEENSJ_INS5_IJNS5_IJSB_SP_EEENS5_IJSC_SG_EEEEEENS5_IJNS5_IJS1I_SF_EEESM_EEEEEEEvNS4_8identityENS4_13SM90_TMA_LOADENS1P_IS1R_NS4_18smem_ptr_flag_bitsILi16EEENSJ_INS5_IJSP_SG_EEENS5_IJSG_SB_EEEEEEEvS21_EENS_8epilogue10collective18CollectiveEpilogueINS2A_23Sm100TmaWarpSpecializedILi4ELi2ELi16ELb1ELb0EEEJSH_NS5_IJNSJ_ISF_SB_EENSJ_ISS_SB_EEEEEfNS5_IJSB_llEEEfS2I_NS2A_6fusion15FusionCallbacksIS2E_NS2J_17LinearCombinationIffffLNS_15FloatRoundStyleE2EEESH_S2H_JEEENS4_5SM1004TMEM4LOAD26SM100_TMEM_LOAD_32dp32b16xES22_NS1P_INS1Q_ILi2ELi5ELi2EEENS23_ILi32EEENSJ_INS5_IJS12_ST_EEENS5_IJSB_S12_EEEEEEENS4_39AutoVectorizingCopyWithAssumedAlignmentILi128EEENS4_14SM90_TMA_STOREES2Y_S30_S30_EEEvvEEEEvNT_6ParamsE --------------------------
	.section	.text._ZN7cutlass13device_kernelINS_4gemm6kernel13GemmUniversalIN4cute5tupleIJiiiiEEENS1_10collective13CollectiveMmaINS1_41MainloopSm100TmaUmmaWarpSpecializedSparseILi5ELi2ELi2ENS5_IJNS4_1CILi1EEENSA_ILi2EEESB_EEEEENS5_IJNSA_ILi128EEENSA_ILi64EEESF_EEENS_6half_tENS5_IJNS4_6LayoutINS5_IJiNS5_IJSC_iEEEiEEENS5_IJlNS5_IJSB_SC_EEElEEEEENSJ_INS5_IJNS5_IJNS5_IJNSA_ILi8EEESC_SP_EEEiEEENS5_IJNS5_IJNSA_ILi16EEESC_NSA_ILi4EEEEEEiEEEiEEENS5_IJNS5_IJNS5_IJSF_SS_NSA_ILi2048EEEEEENSA_ILi16384EEEEEENS5_IJNS5_IJSB_NSA_ILi1024EEENSA_ILi32EEEEEElEEElEEEEEEEESI_NS5_IJlSB_lEEENS4_8TiledMMAINS4_8MMA_AtomIJNS4_27SM100_MMA_F16BF16_SS_SPARSEISI_SI_fLi128ELi64ELNS4_4UMMA5MajorE0ELS1D_0ELNS1C_7ScaleInE0ELS1E_0EEEEEENSJ_INS5_IJSB_SB_SB_EEENS5_IJNSA_ILi0EEES1I_S1I_EEEEENS5_IJNS4_10UnderscoreES1L_S1L_EEEEENS4_23SM90_TMA_LOAD_MULTICASTENS4_14ComposedLayoutINS4_7SwizzleILi3ELi4ELi3EEENS4_25smem_sparse_ptr_flag_bitsILi2ELi16EEENSJ_INS5_IJNS5_IJSB_SP_EEENS5_IJSC_SG_EEEEEENS5_IJNS5_IJS1I_SF_EEESM_EEEEEEEvNS4_8identityENS4_13SM90_TMA_LOADENS1P_IS1R_NS4_18smem_ptr_flag_bitsILi16EEENSJ_INS5_IJSP_SG_EEENS5_IJSG_SB_EEEEEEEvS21_EENS_8epilogue10collective18CollectiveEpilogueINS2A_23Sm100TmaWarpSpecializedILi4ELi2ELi16ELb1ELb0EEEJSH_NS5_IJNSJ_ISF_SB_EENSJ_ISS_SB_EEEEEfNS5_IJSB_llEEEfS2I_NS2A_6fusion15FusionCallbacksIS2E_NS2J_17LinearCombinationIffffLNS_15FloatRoundStyleE2EEESH_S2H_JEEENS4_5SM1004TMEM4LOAD26SM100_TMEM_LOAD_32dp32b16xES22_NS1P_INS1Q_ILi2ELi5ELi2EEENS23_ILi32EEENSJ_INS5_IJS12_ST_EEENS5_IJSB_S12_EEEEEEENS4_39AutoVectorizingCopyWithAssumedAlignmentILi128EEENS4_14SM90_TMA_STOREES2Y_S30_S30_EEEvvEEEEvNT_6ParamsE,"ax",@progbits
	.align	128
.text._ZN7cutlass13device_kernelINS_4gemm6kernel13GemmUniversalIN4cute5tupleIJiiiiEEENS1_10collective13CollectiveMmaINS1_41MainloopSm100TmaUmmaWarpSpecializedSparseILi5ELi2ELi2ENS5_IJNS4_1CILi1EEENSA_ILi2EEESB_EEEEENS5_IJNSA_ILi128EEENSA_ILi64EEESF_EEENS_6half_tENS5_IJNS4_6LayoutINS5_IJiNS5_IJSC_iEEEiEEENS5_IJlNS5_IJSB_SC_EEElEEEEENSJ_INS5_IJNS5_IJNS5_IJNSA_ILi8EEESC_SP_EEEiEEENS5_IJNS5_IJNSA_ILi16EEESC_NSA_ILi4EEEEEEiEEEiEEENS5_IJNS5_IJNS5_IJSF_SS_NSA_ILi2048EEEEEENSA_ILi16384EEEEEENS5_IJNS5_IJSB_NSA_ILi1024EEENSA_ILi32EEEEEElEEElEEEEEEEESI_NS5_IJlSB_lEEENS4_8TiledMMAINS4_8MMA_AtomIJNS4_27SM100_MMA_F16BF16_SS_SPARSEISI_SI_fLi128ELi64ELNS4_4UMMA5MajorE0ELS1D_0ELNS1C_7ScaleInE0ELS1E_0EEEEEENSJ_INS5_IJSB_SB_SB_EEENS5_IJNSA_ILi0EEES1I_S1I_EEEEENS5_IJNS4_10UnderscoreES1L_S1L_EEEEENS4_23SM90_TMA_LOAD_MULTICASTENS4_14ComposedLayoutINS4_7SwizzleILi3ELi4ELi3EEENS4_25smem_sparse_ptr_flag_bitsILi2ELi16EEENSJ_INS5_IJNS5_IJSB_SP_EEENS5_IJSC_SG_EEEEEENS5_IJNS5_IJS1I_SF_EEESM_EEEEEEEvNS4_8identityENS4_13SM90_TMA_LOADENS1P_IS1R_NS4_18smem_ptr_flag_bitsILi16EEENSJ_INS5_IJSP_SG_EEENS5_IJSG_SB_EEEEEEEvS21_EENS_8epilogue10collective18CollectiveEpilogueINS2A_23Sm100TmaWarpSpecializedILi4ELi2ELi16ELb1ELb0EEEJSH_NS5_IJNSJ_ISF_SB_EENSJ_ISS_SB_EEEEEfNS5_IJSB_llEEEfS2I_NS2A_6fusion15FusionCallbacksIS2E_NS2J_17LinearCombinationIffffLNS_15FloatRoundStyleE2EEESH_S2H_JEEENS4_5SM1004TMEM4LOAD26SM100_TMEM_LOAD_32dp32b16xES22_NS1P_INS1Q_ILi2ELi5ELi2EEENS23_ILi32EEENSJ_INS5_IJS12_ST_EEENS5_IJSB_S12_EEEEEEENS4_39AutoVectorizingCopyWithAssumedAlignmentILi128EEENS4_14SM90_TMA_STOREES2Y_S30_S30_EEEvvEEEEvNT_6ParamsE:
        .type           _ZN7cutlass13device_kernelINS_4gemm6kernel13GemmUniversalIN4cute5tupleIJiiiiEEENS1_10collective13CollectiveMmaINS1_41MainloopSm100TmaUmmaWarpSpecializedSparseILi5ELi2ELi2ENS5_IJNS4_1CILi1EEENSA_ILi2EEESB_EEEEENS5_IJNSA_ILi128EEENSA_ILi64EEESF_EEENS_6half_tENS5_IJNS4_6LayoutINS5_IJiNS5_IJSC_iEEEiEEENS5_IJlNS5_IJSB_SC_EEElEEEEENSJ_INS5_IJNS5_IJNS5_IJNSA_ILi8EEESC_SP_EEEiEEENS5_IJNS5_IJNSA_ILi16EEESC_NSA_ILi4EEEEEEiEEEiEEENS5_IJNS5_IJNS5_IJSF_SS_NSA_ILi2048EEEEEENSA_ILi16384EEEEEENS5_IJNS5_IJSB_NSA_ILi1024EEENSA_ILi32EEEEEElEEElEEEEEEEESI_NS5_IJlSB_lEEENS4_8TiledMMAINS4_8MMA_AtomIJNS4_27SM100_MMA_F16BF16_SS_SPARSEISI_SI_fLi128ELi64ELNS4_4UMMA5MajorE0ELS1D_0ELNS1C_7ScaleInE0ELS1E_0EEEEEENSJ_INS5_IJSB_SB_SB_EEENS5_IJNSA_ILi0EEES1I_S1I_EEEEENS5_IJNS4_10UnderscoreES1L_S1L_EEEEENS4_23SM90_TMA_LOAD_MULTICASTENS4_14ComposedLayoutINS4_7SwizzleILi3ELi4ELi3EEENS4_25smem_sparse_ptr_flag_bitsILi2ELi16EEENSJ_INS5_IJNS5_IJSB_SP_EEENS5_IJSC_SG_EEEEEENS5_IJNS5_IJS1I_SF_EEESM_EEEEEEEvNS4_8identityENS4_13SM90_TMA_LOADENS1P_IS1R_NS4_18smem_ptr_flag_bitsILi16EEENSJ_INS5_IJSP_SG_EEENS5_IJSG_SB_EEEEEEEvS21_EENS_8epilogue10collective18CollectiveEpilogueINS2A_23Sm100TmaWarpSpecializedILi4ELi2ELi16ELb1ELb0EEEJSH_NS5_IJNSJ_ISF_SB_EENSJ_ISS_SB_EEEEEfNS5_IJSB_llEEEfS2I_NS2A_6fusion15FusionCallbacksIS2E_NS2J_17LinearCombinationIffffLNS_15FloatRoundStyleE2EEESH_S2H_JEEENS4_5SM1004TMEM4LOAD26SM100_TMEM_LOAD_32dp32b16xES22_NS1P_INS1Q_ILi2ELi5ELi2EEENS23_ILi32EEENSJ_INS5_IJS12_ST_EEENS5_IJSB_S12_EEEEEEENS4_39AutoVectorizingCopyWithAssumedAlignmentILi128EEENS4_14SM90_TMA_STOREES2Y_S30_S30_EEEvvEEEEvNT_6ParamsE,@function
        .size           _ZN7cutlass13device_kernelINS_4gemm6kernel13GemmUniversalIN4cute5tupleIJiiiiEEENS1_10collective13CollectiveMmaINS1_41MainloopSm100TmaUmmaWarpSpecializedSparseILi5ELi2ELi2ENS5_IJNS4_1CILi1EEENSA_ILi2EEESB_EEEEENS5_IJNSA_ILi128EEENSA_ILi64EEESF_EEENS_6half_tENS5_IJNS4_6LayoutINS5_IJiNS5_IJSC_iEEEiEEENS5_IJlNS5_IJSB_SC_EEElEEEEENSJ_INS5_IJNS5_IJNS5_IJNSA_ILi8EEESC_SP_EEEiEEENS5_IJNS5_IJNSA_ILi16EEESC_NSA_ILi4EEEEEEiEEEiEEENS5_IJNS5_IJNS5_IJSF_SS_NSA_ILi2048EEEEEENSA_ILi16384EEEEEENS5_IJNS5_IJSB_NSA_ILi1024EEENSA_ILi32EEEEEElEEElEEEEEEEESI_NS5_IJlSB_lEEENS4_8TiledMMAINS4_8MMA_AtomIJNS4_27SM100_MMA_F16BF16_SS_SPARSEISI_SI_fLi128ELi64ELNS4_4UMMA5MajorE0ELS1D_0ELNS1C_7ScaleInE0ELS1E_0EEEEEENSJ_INS5_IJSB_SB_SB_EEENS5_IJNSA_ILi0EEES1I_S1I_EEEEENS5_IJNS4_10UnderscoreES1L_S1L_EEEEENS4_23SM90_TMA_LOAD_MULTICASTENS4_14ComposedLayoutINS4_7SwizzleILi3ELi4ELi3EEENS4_25smem_sparse_ptr_flag_bitsILi2ELi16EEENSJ_INS5_IJNS5_IJSB_SP_EEENS5_IJSC_SG_EEEEEENS5_IJNS5_IJS1I_SF_EEESM_EEEEEEEvNS4_8identityENS4_13SM90_TMA_LOADENS1P_IS1R_NS4_18smem_ptr_flag_bitsILi16EEENSJ_INS5_IJSP_SG_EEENS5_IJSG_SB_EEEEEEEvS21_EENS_8epilogue10collective18CollectiveEpilogueINS2A_23Sm100TmaWarpSpecializedILi4ELi2ELi16ELb1ELb0EEEJSH_NS5_IJNSJ_ISF_SB_EENSJ_ISS_SB_EEEEEfNS5_IJSB_llEEEfS2I_NS2A_6fusion15FusionCallbacksIS2E_NS2J_17LinearCombinationIffffLNS_15FloatRoundStyleE2EEESH_S2H_JEEENS4_5SM1004TMEM4LOAD26SM100_TMEM_LOAD_32dp32b16xES22_NS1P_INS1Q_ILi2ELi5ELi2EEENS23_ILi32EEENSJ_INS5_IJS12_ST_EEENS5_IJSB_S12_EEEEEEENS4_39AutoVectorizingCopyWithAssumedAlignmentILi128EEENS4_14SM90_TMA_STOREES2Y_S30_S30_EEEvvEEEEvNT_6ParamsE,(.L_x_169 - _ZN7cutlass13device_kernelINS_4gemm6kernel13GemmUniversalIN4cute5tupleIJiiiiEEENS1_10collective13CollectiveMmaINS1_41MainloopSm100TmaUmmaWarpSpecializedSparseILi5ELi2ELi2ENS5_IJNS4_1CILi1EEENSA_ILi2EEESB_EEEEENS5_IJNSA_ILi128EEENSA_ILi64EEESF_EEENS_6half_tENS5_IJNS4_6LayoutINS5_IJiNS5_IJSC_iEEEiEEENS5_IJlNS5_IJSB_SC_EEElEEEEENSJ_INS5_IJNS5_IJNS5_IJNSA_ILi8EEESC_SP_EEEiEEENS5_IJNS5_IJNSA_ILi16EEESC_NSA_ILi4EEEEEEiEEEiEEENS5_IJNS5_IJNS5_IJSF_SS_NSA_ILi2048EEEEEENSA_ILi16384EEEEEENS5_IJNS5_IJSB_NSA_ILi1024EEENSA_ILi32EEEEEElEEElEEEEEEEESI_NS5_IJlSB_lEEENS4_8TiledMMAINS4_8MMA_AtomIJNS4_27SM100_MMA_F16BF16_SS_SPARSEISI_SI_fLi128ELi64ELNS4_4UMMA5MajorE0ELS1D_0ELNS1C_7ScaleInE0ELS1E_0EEEEEENSJ_INS5_IJSB_SB_SB_EEENS5_IJNSA_ILi0EEES1I_S1I_EEEEENS5_IJNS4_10UnderscoreES1L_S1L_EEEEENS4_23SM90_TMA_LOAD_MULTICASTENS4_14ComposedLayoutINS4_7SwizzleILi3ELi4ELi3EEENS4_25smem_sparse_ptr_flag_bitsILi2ELi16EEENSJ_INS5_IJNS5_IJSB_SP_EEENS5_IJSC_SG_EEEEEENS5_IJNS5_IJS1I_SF_EEESM_EEEEEEEvNS4_8identityENS4_13SM90_TMA_LOADENS1P_IS1R_NS4_18smem_ptr_flag_bitsILi16EEENSJ_INS5_IJSP_SG_EEENS5_IJSG_SB_EEEEEEEvS21_EENS_8epilogue10collective18CollectiveEpilogueINS2A_23Sm100TmaWarpSpecializedILi4ELi2ELi16ELb1ELb0EEEJSH_NS5_IJNSJ_ISF_SB_EENSJ_ISS_SB_EEEEEfNS5_IJSB_llEEEfS2I_NS2A_6fusion15FusionCallbacksIS2E_NS2J_17LinearCombinationIffffLNS_15FloatRoundStyleE2EEESH_S2H_JEEENS4_5SM1004TMEM4LOAD26SM100_TMEM_LOAD_32dp32b16xES22_NS1P_INS1Q_ILi2ELi5ELi2EEENS23_ILi32EEENSJ_INS5_IJS12_ST_EEENS5_IJSB_S12_EEEEEEENS4_39AutoVectorizingCopyWithAssumedAlignmentILi128EEENS4_14SM90_TMA_STOREES2Y_S30_S30_EEEvvEEEEvNT_6ParamsE)
        .other          _ZN7cutlass13device_kernelINS_4gemm6kernel13GemmUniversalIN4cute5tupleIJiiiiEEENS1_10collective13CollectiveMmaINS1_41MainloopSm100TmaUmmaWarpSpecializedSparseILi5ELi2ELi2ENS5_IJNS4_1CILi1EEENSA_ILi2EEESB_EEEEENS5_IJNSA_ILi128EEENSA_ILi64EEESF_EEENS_6half_tENS5_IJNS4_6LayoutINS5_IJiNS5_IJSC_iEEEiEEENS5_IJlNS5_IJSB_SC_EEElEEEEENSJ_INS5_IJNS5_IJNS5_IJNSA_ILi8EEESC_SP_EEEiEEENS5_IJNS5_IJNSA_ILi16EEESC_NSA_ILi4EEEEEEiEEEiEEENS5_IJNS5_IJNS5_IJSF_SS_NSA_ILi2048EEEEEENSA_ILi16384EEEEEENS5_IJNS5_IJSB_NSA_ILi1024EEENSA_ILi32EEEEEElEEElEEEEEEEESI_NS5_IJlSB_lEEENS4_8TiledMMAINS4_8MMA_AtomIJNS4_27SM100_MMA_F16BF16_SS_SPARSEISI_SI_fLi128ELi64ELNS4_4UMMA5MajorE0ELS1D_0ELNS1C_7ScaleInE0ELS1E_0EEEEEENSJ_INS5_IJSB_SB_SB_EEENS5_IJNSA_ILi0EEES1I_S1I_EEEEENS5_IJNS4_10UnderscoreES1L_S1L_EEEEENS4_23SM90_TMA_LOAD_MULTICASTENS4_14ComposedLayoutINS4_7SwizzleILi3ELi4ELi3EEENS4_25smem_sparse_ptr_flag_bitsILi2ELi16EEENSJ_INS5_IJNS5_IJSB_SP_EEENS5_IJSC_SG_EEEEEENS5_IJNS5_IJS1I_SF_EEESM_EEEEEEEvNS4_8identityENS4_13SM90_TMA_LOADENS1P_IS1R_NS4_18smem_ptr_flag_bitsILi16EEENSJ_INS5_IJSP_SG_EEENS5_IJSG_SB_EEEEEEEvS21_EENS_8epilogue10collective18CollectiveEpilogueINS2A_23Sm100TmaWarpSpecializedILi4ELi2ELi16ELb1ELb0EEEJSH_NS5_IJNSJ_ISF_SB_EENSJ_ISS_SB_EEEEEfNS5_IJSB_llEEEfS2I_NS2A_6fusion15FusionCallbacksIS2E_NS2J_17LinearCombinationIffffLNS_15FloatRoundStyleE2EEESH_S2H_JEEENS4_5SM1004TMEM4LOAD26SM100_TMEM_LOAD_32dp32b16xES22_NS1P_INS1Q_ILi2ELi5ELi2EEENS23_ILi32EEENSJ_INS5_IJS12_ST_EEENS5_IJSB_S12_EEEEEEENS4_39AutoVectorizingCopyWithAssumedAlignmentILi128EEENS4_14SM90_TMA_STOREES2Y_S30_S30_EEEvvEEEEvNT_6ParamsE,@"STO_CUDA_ENTRY STV_DEFAULT"
_ZN7cutlass13device_kernelINS_4gemm6kernel13GemmUniversalIN4cute5tupleIJiiiiEEENS1_10collective13CollectiveMmaINS1_41MainloopSm100TmaUmmaWarpSpecializedSparseILi5ELi2ELi2ENS5_IJNS4_1CILi1EEENSA_ILi2EEESB_EEEEENS5_IJNSA_ILi128EEENSA_ILi64EEESF_EEENS_6half_tENS5_IJNS4_6LayoutINS5_IJiNS5_IJSC_iEEEiEEENS5_IJlNS5_IJSB_SC_EEElEEEEENSJ_INS5_IJNS5_IJNS5_IJNSA_ILi8EEESC_SP_EEEiEEENS5_IJNS5_IJNSA_ILi16EEESC_NSA_ILi4EEEEEEiEEEiEEENS5_IJNS5_IJNS5_IJSF_SS_NSA_ILi2048EEEEEENSA_ILi16384EEEEEENS5_IJNS5_IJSB_NSA_ILi1024EEENSA_ILi32EEEEEElEEElEEEEEEEESI_NS5_IJlSB_lEEENS4_8TiledMMAINS4_8MMA_AtomIJNS4_27SM100_MMA_F16BF16_SS_SPARSEISI_SI_fLi128ELi64ELNS4_4UMMA5MajorE0ELS1D_0ELNS1C_7ScaleInE0ELS1E_0EEEEEENSJ_INS5_IJSB_SB_SB_EEENS5_IJNSA_ILi0EEES1I_S1I_EEEEENS5_IJNS4_10UnderscoreES1L_S1L_EEEEENS4_23SM90_TMA_LOAD_MULTICASTENS4_14ComposedLayoutINS4_7SwizzleILi3ELi4ELi3EEENS4_25smem_sparse_ptr_flag_bitsILi2ELi16EEENSJ_INS5_IJNS5_IJSB_SP_EEENS5_IJSC_SG_EEEEEENS5_IJNS5_IJS1I_SF_EEESM_EEEEEEEvNS4_8identityENS4_13SM90_TMA_LOADENS1P_IS1R_NS4_18smem_ptr_flag_bitsILi16EEENSJ_INS5_IJSP_SG_EEENS5_IJSG_SB_EEEEEEEvS21_EENS_8epilogue10collective18CollectiveEpilogueINS2A_23Sm100TmaWarpSpecializedILi4ELi2ELi16ELb1ELb0EEEJSH_NS5_IJNSJ_ISF_SB_EENSJ_ISS_SB_EEEEEfNS5_IJSB_llEEEfS2I_NS2A_6fusion15FusionCallbacksIS2E_NS2J_17LinearCombinationIffffLNS_15FloatRoundStyleE2EEESH_S2H_JEEENS4_5SM1004TMEM4LOAD26SM100_TMEM_LOAD_32dp32b16xES22_NS1P_INS1Q_ILi2ELi5ELi2EEENS23_ILi32EEENSJ_INS5_IJS12_ST_EEENS5_IJSB_S12_EEEEEEENS4_39AutoVectorizingCopyWithAssumedAlignmentILi128EEENS4_14SM90_TMA_STOREES2Y_S30_S30_EEEvvEEEEvNT_6ParamsE:
[----:B------:R-:W1:Y:S01]  /*0000*/  LDC R1, c[0x0][0x37c] ;  /* 0x0000df00ff017b82 */ /* 0x000e620000000800 */
[----:B------:R-:W2:Y:S01]  /*0010*/  S2R R76, SR_TID.X ;  /* 0x00000000004c7919 */ /* 0x000ea20000002100 */
[----:B------:R-:W3:Y:S01]  /*0020*/  LDCU.64 UR6, c[0x0][0xa90] ;  /* 0x00015200ff0677ac */ /* 0x000ee20008000a00 */
[----:B------:R-:W-:Y:S01]  /*0030*/  PRMT R63, RZ, 0x7610, R63 ;  /* 0x00007610ff3f7816 */ /* 0x000fe2000000003f */
[----:B------:R-:W4:Y:S01]  /*0040*/  LDCU.64 UR38, c[0x0][0x358] ;  /* 0x00006b00ff2677ac */ /* 0x000f220008000a00 */
[----:B------:R-:W-:Y:S02]  /*0050*/  ELECT P4, URZ, PT ;  /* 0x0000000000ff782f */ /* 0x000fe40003880000 */
[----:B---3--:R-:W-:-:S04]  /*0060*/  ISETP.NE.U32.AND P0, PT, RZ, UR6, PT ;  /* 0x00000006ff007c0c */ /* 0x008fc8000bf05070 */
[----:B------:R-:W-:Y:S02]  /*0070*/  ISETP.NE.AND.EX P1, PT, RZ, UR7, PT, P0 ;  /* 0x00000007ff007c0c */ /* 0x000fe4000bf25300 */
[----:B--2---:R-:W-:-:S05]  /*0080*/  SHF.R.U32.HI R67, RZ, 0x5, R76 ;  /* 0x00000005ff437819 */ /* 0x004fca000001164c */
[----:B------:R-:W2:Y:S02]  /*0090*/  SHFL.IDX PT, R0, R67, RZ, 0x1f ;  /* 0x00001fff43007589 */ /* 0x000ea400000e0000 */
[----:B--2---:R-:W-:-:S04]  /*00a0*/  R2UR UR8, R0 ;  /* 0x00000000000872ca */ /* 0x004fc800000e0000 */
[----:B-1--4-:R-:W-:Y:S05]  /*00b0*/  @P1 BRA `(.L_x_0) ;  /* 0x00000000002c1947 */ /* 0x012fea0003800000 */
[----:B------:R-:W1:Y:S02]  /*00c0*/  LDCU.64 UR4, c[0x0][0xa88] ;  /* 0x00015100ff0477ac */ /* 0x000e640008000a00 */
[----:B-1----:R-:W-:-:S04]  /*00d0*/  UISETP.NE.U32.AND UP0, UPT, UR4, URZ, UPT ;  /* 0x000000ff0400728c */ /* 0x002fc8000bf05070 */
[----:B------:R-:W-:-:S09]  /*00e0*/  UISETP.NE.AND.EX UP0, UPT, UR5, URZ, UPT, UP0 ;  /* 0x000000ff0500728c */ /* 0x000fd2000bf05300 */
[----:B------:R-:W-:Y:S05]  /*00f0*/  BRA.U !UP0, `(.L_x_1) ;  /* 0x0000000108107547 */ /* 0x000fea000b800000 */
[----:B------:R-:W1:Y:S02]  /*0100*/  LDC.64 R2, c[0x0][0xa88] ;  /* 0x0002a200ff027b82 */ /* 0x000e640000000a00 */
[----:B-1----:R1:W5:Y:S01]  /*0110*/  LDG.E R35, desc[UR38][R2.64] ;  /* 0x0000002602237981 */ /* 0x002362000c1e1900 */
[----:B------:R-:W-:Y:S01]  /*0120*/  HFMA2 R63, -RZ, RZ, 0, 5.9604644775390625e-08 ;  /* 0x00000001ff3f7431 */ /* 0x000fe200000001ff */
[----:B------:R-:W-:Y:S05]  /*0130*/  BRA `(.L_x_0) ;  /* 0x00000000000c7947 */ /* 0x000fea0003800000 */
.L_x_1:
[----:B------:R-:W1:Y:S01]  /*0140*/  LDCU UR4, c[0x0][0xa80] ;  /* 0x00015000ff0477ac */ /* 0x000e620008000800 */
[----:B------:R-:W-:Y:S01]  /*0150*/  HFMA2 R63, -RZ, RZ, 0, 5.9604644775390625e-08 ;  /* 0x00000001ff3f7431 */ /* 0x000fe200000001ff */
[----:B-1----:R-:W-:-:S07]  /*0160*/  MOV R35, UR4 ;  /* 0x0000000400237c02 */ /* 0x002fce0008000f00 */
.L_x_0:
[----:B------:R-:W2:Y:S02]  /*0170*/  LDCU.64 UR4, c[0x0][0xab0] ;  /* 0x00015600ff0477ac */ /* 0x000ea40008000a00 */
[----:B--2---:R-:W-:-:S04]  /*0180*/  UISETP.NE.U32.AND UP0, UPT, UR4, URZ, UPT ;  /* 0x000000ff0400728c */ /* 0x004fc8000bf05070 */
[----:B------:R-:W-:-:S09]  /*0190*/  UISETP.NE.AND.EX UP0, UPT, UR5, URZ, UPT, UP0 ;  /* 0x000000ff0500728c */ /* 0x000fd2000bf05300 */
[----:B------:R-:W-:Y:S05]  /*01a0*/  BRA.U UP0, `(.L_x_2) ;  /* 0x0000000100247547 */ /* 0x000fea000b800000 */
[----:B------:R-:W2:Y:S02]  /*01b0*/  LDCU.64 UR4, c[0x0][0xaa8] ;  /* 0x00015500ff0477ac */ /* 0x000ea40008000a00 */
[----:B--2---:R-:W-:-:S04]  /*01c0*/  UISETP.NE.U32.AND UP0, UPT, UR4, URZ, UPT ;  /* 0x000000ff0400728c */ /* 0x004fc8000bf05070 */
[----:B------:R-:W-:-:S09]  /*01d0*/  UISETP.NE.AND.EX UP0, UPT, UR5, URZ, UPT, UP0 ;  /* 0x000000ff0500728c */ /* 0x000fd2000bf05300 */
[----:B------:R-:W-:Y:S05]  /*01e0*/  BRA.U !UP0, `(.L_x_3) ;  /* 0x00000001080c7547 */ /* 0x000fea000b800000 */
[----:B------:R-:W2:Y:S02]  /*01f0*/  LDC.64 R32, c[0x0][0xaa8] ;  /* 0x0002aa00ff207b82 */ /* 0x000ea40000000a00 */
[----:B--2---:R2:W5:Y:S01]  /*0200*/  LDG.E R32, desc[UR38][R32.64] ;  /* 0x0000002620207981 */ /* 0x004562000c1e1900 */
[----:B------:R-:W-:Y:S05]  /*0210*/  BRA `(.L_x_2) ;  /* 0x0000000000087947 */ /* 0x000fea0003800000 */
.L_x_3:
[----:B------:R-:W2:Y:S02]  /*0220*/  LDCU UR4, c[0x0][0xaa0] ;  /* 0x00015400ff0477ac */ /* 0x000ea40008000800 */
[----:B--2---:R-:W-:Y:S02]  /*0230*/  MOV R32, UR4 ;  /* 0x0000000400207c02 */ /* 0x004fe40008000f00 */
.L_x_2:
[----:B------:R-:W-:Y:S01]  /*0240*/  IMAD.U32 R0, RZ, RZ, UR8 ;  /* 0x00000008ff007e24 */ /* 0x000fe2000f8e00ff */
[----:B------:R-:W-:Y:S04]  /*0250*/  BSSY.RECONVERGENT B0, `(.L_x_4) ;  /* 0x000000f000007945 */ /* 0x000fe80003800200 */
[C---:B------:R-:W-:Y:S02]  /*0260*/  ISETP.NE.OR P2, PT, R0.reuse, 0x1, !P4 ;  /* 0x000000010000780c */ /* 0x040fe40006745670 */
[----:B------:R-:W-:-:S11]  /*0270*/  ISETP.NE.OR P1, PT, R0, 0x3, !P4 ;  /* 0x000000030000780c */ /* 0x000fd60006725670 */
[----:B------:R-:W-:Y:S05]  /*0280*/  @P2 BRA `(.L_x_5) ;  /* 0x00000000002c2947 */ /* 0x000fea0003800000 */
[----:B------:R-:W3:Y:S02]  /*0290*/  LDCU.64 UR4, c[0x0][0x348] ;  /* 0x00006900ff0477ac */ /* 0x000ee40008000a00 */
[----:B---3--:R-:W-:Y:S02]  /*02a0*/  UIADD3 UR12, UP2, UPT, UR4, 0x80, URZ ;  /* 0x00000080040c7890 */ /* 0x008fe4000ff5e0ff */
[----:B------:R-:W-:Y:S02]  /*02b0*/  UIADD3 UR10, UP1, UPT, UR4, 0x280, URZ ;  /* 0x00000280040a7890 */ /* 0x000fe4000ff3e0ff */
[----:B------:R-:W-:Y:S02]  /*02c0*/  UIADD3 UR4, UP0, UPT, UR4, 0x180, URZ ;  /* 0x0000018004047890 */ /* 0x000fe4000ff1e0ff */
[----:B------:R-:W-:Y:S02]  /*02d0*/  UIADD3.X UR13, UPT, UPT, URZ, UR5, URZ, UP2, !UPT ;  /* 0x00000005ff0d7290 */ /* 0x000fe400097fe4ff */
[----:B------:R-:W-:-:S02]  /*02e0*/  UIADD3.X UR11, UPT, UPT, URZ, UR5, URZ, UP1, !UPT ;  /* 0x00000005ff0b7290 */ /* 0x000fc40008ffe4ff */
[----:B------:R-:W-:-:S05]  /*02f0*/  UIADD3.X UR5, UPT, UPT, URZ, UR5, URZ, UP0, !UPT ;  /* 0x00000005ff057290 */ /* 0x000fca00087fe4ff */
[----:B------:R3:W-:Y:S02]  /*0300*/  UTMACCTL.PF [UR12] ;  /* 0x000000000c0079b9 */ /* 0x0007e40008040000 */
[----:B------:R3:W-:Y:S02]  /*0310*/  UTMACCTL.PF [UR10] ;  /* 0x000000000a0079b9 */ /* 0x0007e40008040000 */
[----:B------:R3:W-:Y:S02]  /*0320*/  UTMACCTL.PF [UR4] ;  /* 0x00000000040079b9 */ /* 0x0007e40008040000 */
[----:B---3--:R-:W-:Y:S01]  /*0330*/  NOP ;  /* 0x0000000000007918 */ /* 0x008fe20000000000 */
.L_x_5:
[----:B------:R-:W-:Y:S05]  /*0340*/  BSYNC.RECONVERGENT B0 ;  /* 0x0000000000007941 */ /* 0x000fea0003800200 */
.L_x_4:
[----:B------:R-:W-:Y:S04]  /*0350*/  BSSY.RECONVERGENT B0, `(.L_x_6) ;  /* 0x000000a000007945 */ /* 0x000fe80003800200 */
[----:B------:R-:W-:Y:S05]  /*0360*/  @P1 BRA `(.L_x_7) ;  /* 0x0000000000201947 */ /* 0x000fea0003800000 */
[----:B------:R-:W3:Y:S02]  /*0370*/  LDCU.64 UR4, c[0x0][0x348] ;  /* 0x00006900ff0477ac */ /* 0x000ee40008000a00 */
[----:B---3--:R-:W-:Y:S02]  /*0380*/  UIADD3 UR10, UP1, UPT, UR4, 0x780, URZ ;  /* 0x00000780040a7890 */ /* 0x008fe4000ff3e0ff */
[----:B------:R-:W-:Y:S02]  /*0390*/  UIADD3 UR4, UP0, UPT, UR4, 0x880, URZ ;  /* 0x0000088004047890 */ /* 0x000fe4000ff1e0ff */
[----:B------:R-:W-:Y:S02]  /*03a0*/  UIADD3.X UR11, UPT, UPT, URZ, UR5, URZ, UP1, !UPT ;  /* 0x00000005ff0b7290 */ /* 0x000fe40008ffe4ff */
[----:B------:R-:W-:-:S07]  /*03b0*/  UIADD3.X UR5, UPT, UPT, URZ, UR5, URZ, UP0, !UPT ;  /* 0x00000005ff057290 */ /* 0x000fce00087fe4ff */
[----:B------:R3:W-:Y:S02]  /*03c0*/  UTMACCTL.PF [UR10] ;  /* 0x000000000a0079b9 */ /* 0x0007e40008040000 */
[----:B------:R3:W-:Y:S02]  /*03d0*/  UTMACCTL.PF [UR4] ;  /* 0x00000000040079b9 */ /* 0x0007e40008040000 */
[----:B---3--:R-:W-:Y:S01]  /*03e0*/  NOP ;  /* 0x0000000000007918 */ /* 0x008fe20000000000 */
.L_x_7:
[----:B------:R-:W-:Y:S05]  /*03f0*/  BSYNC.RECONVERGENT B0 ;  /* 0x0000000000007941 */ /* 0x000fea0003800200 */
.L_x_6:
[----:B------:R-:W3:Y:S01]  /*0400*/  LDCU.64 UR4, c[0x0][0xa88] ;  /* 0x00015100ff0477ac */ /* 0x000ee20008000a00 */
[----:B------:R-:W-:Y:S01]  /*0410*/  ISETP.NE.AND.EX P0, PT, RZ, UR7, PT, P0 ;  /* 0x00000007ff007c0c */ /* 0x000fe2000bf05300 */
[----:B------:R-:W-:Y:S01]  /*0420*/  UPLOP3.LUT UP5, UPT, UPT, UPT, UPT, 0x80, 0x8 ;  /* 0x000000000008789c */ /* 0x000fe20003faf070 */
[----:B---3--:R-:W-:-:S04]  /*0430*/  ISETP.NE.U32.AND P1, PT, RZ, UR4, PT ;  /* 0x00000004ff007c0c */ /* 0x008fc8000bf25070 */
[----:B------:R-:W-:-:S13]  /*0440*/  ISETP.NE.AND.EX P1, PT, RZ, UR5, PT, P1 ;  /* 0x00000005ff007c0c */ /* 0x000fda000bf25310 */
[----:B------:R-:W-:Y:S05]  /*0450*/  @P1 BRA P0, `(.L_x_8) ;  /* 0x0000000000281947 */ /* 0x000fea0000000000 */
[----:B------:R-:W-:Y:S01]  /*0460*/  UISETP.NE.U32.AND UP1, UPT, UR6, URZ, UPT ;  /* 0x000000ff0600728c */ /* 0x000fe2000bf25070 */
[----:B-----5:R-:W-:Y:S01]  /*0470*/  FSETP.NEU.AND P0, PT, R35, RZ, PT ;  /* 0x000000ff2300720b */ /* 0x020fe20003f0d000 */
[----:B------:R-:W-:Y:S02]  /*0480*/  UISETP.NE.U32.AND UP0, UPT, UR4, URZ, UPT ;  /* 0x000000ff0400728c */ /* 0x000fe4000bf05070 */
[----:B------:R-:W-:Y:S02]  /*0490*/  UISETP.NE.AND.EX UP1, UPT, UR7, URZ, UPT, UP1 ;  /* 0x000000ff0700728c */ /* 0x000fe4000bf25310 */
[----:B------:R-:W-:-:S04]  /*04a0*/  UISETP.NE.AND.EX UP0, UPT, UR5, URZ, UPT, UP0 ;  /* 0x000000ff0500728c */ /* 0x000fc8000bf05300 */
[----:B------:R-:W-:-:S04]  /*04b0*/  USEL UR4, URZ, 0xffffffff, UP0 ;  /* 0xffffffffff047887 */ /* 0x000fc80008000000 */
[----:B------:R-:W-:Y:S01]  /*04c0*/  VOTEU.ANY UP0, P0 ;  /* 0x0000000000ff7886 */ /* 0x000fe20000000100 */
[----:B------:R-:W-:-:S04]  /*04d0*/  @!UP1 USEL UR4, URZ, 0xffffffff, UP0 ;  /* 0xffffffffff049887 */ /* 0x000fc80008000000 */
[----:B------:R-:W-:-:S04]  /*04e0*/  ULOP3.LUT UR4, UR4, 0x1, URZ, 0xc0, !UPT ;  /* 0x0000000104047892 */ /* 0x000fc8000f8ec0ff */
[----:B------:R-:W-:-:S11]  /*04f0*/  UISETP.NE.U32.AND UP5, UPT, UR4, 0x1, UPT ;  /* 0x000000010400788c */ /* 0x000fd6000bfa5070 */
.L_x_8:
[----:B-1----:R-:W1:Y:S01]  /*0500*/  SHFL.IDX PT, R2, R67, RZ, 0x1f ;  /* 0x00001fff43027589 */ /* 0x002e6200000e0000 */
[----:B------:R-:W-:Y:S01]  /*0510*/  UISETP.EQ.AND UP0, UPT, UR8, 0x3, UP5 ;  /* 0x000000030800788c */ /* 0x000fe2000af02270 */
[----:B-1----:R-:W-:-:S13]  /*0520*/  ISETP.NE.AND P0, PT, R2, RZ, PT ;  /* 0x000000ff0200720c */ /* 0x002fda0003f05270 */
[----:B------:R-:W-:Y:S05]  /*0530*/  @P0 BRA `(.L_x_9) ;  /* 0x0000000000600947 */ /* 0x000fea0003800000 */
[----:B------:R-:W1:Y:S01]  /*0540*/  S2UR UR6, SR_CgaCtaId ;  /* 0x00000000000679c3 */ /* 0x000e620000008800 */
[----:B------:R-:W-:Y:S01]  /*0550*/  UMOV UR7, 0x400 ;  /* 0x0000040000077882 */ /* 0x000fe20000000000 */
[----:B------:R-:W-:Y:S01]  /*0560*/  UMOV UR5, 0x1 ;  /* 0x0000000100057882 */ /* 0x000fe20000000000 */
[----:B------:R-:W-:Y:S01]  /*0570*/  UMOV UR4, 0x2 ;  /* 0x0000000200047882 */ /* 0x000fe20000000000 */
[----:B------:R-:W-:-:S04]  /*0580*/  UIADD3 UR10, UPT, UPT, -UR5, 0x100000, URZ ;  /* 0x00100000050a7890 */ /* 0x000fc8000fffe1ff */
[----:B------:R-:W-:Y:S02]  /*0590*/  USHF.L.U32 UR11, UR10, 0xb, URZ ;  /* 0x0000000b0a0b7899 */ /* 0x000fe400080006ff */
[----:B------:R-:W-:Y:S02]  /*05a0*/  USHF.L.U32 UR10, UR10, 0x1, URZ ;  /* 0x000000010a0a7899 */ /* 0x000fe400080006ff */
[----:B------:R-:W-:-:S04]  /*05b0*/  UIADD3 UR4, UPT, UPT, -UR4, 0x100000, URZ ;  /* 0x0010000004047890 */ /* 0x000fc8000fffe1ff */
[----:B------:R-:W-:Y:S02]  /*05c0*/  USHF.L.U32 UR5, UR4, 0xb, URZ ;  /* 0x0000000b04057899 */ /* 0x000fe400080006ff */
[----:B------:R-:W-:Y:S01]  /*05d0*/  USHF.L.U32 UR4, UR4, 0x1, URZ ;  /* 0x0000000104047899 */ /* 0x000fe200080006ff */
[----:B------:R-:W-:Y:S01]  /*05e0*/  ELECT P0, URZ, PT ;  /* 0x0000000000ff782f */ /* 0x000fe20003800000 */
[----:B-1----:R-:W-:Y:S01]  /*05f0*/  ULEA UR6, UR6, UR7, 0x18 ;  /* 0x0000000706067291 */ /* 0x002fe2000f8ec0ff */
[----:B------:R-:W1:Y:S11]  /*0600*/  FENCE.VIEW.ASYNC.S ;  /* 0x00000000000073c6 */ /* 0x000e760000000000 */
[----:B-1----:R1:W3:Y:S01]  /*0610*/  SYNCS.EXCH.64 URZ, [UR6], UR10 ;  /* 0x0000000a06ff75b2 */ /* 0x0022e20008000100 */
[----:B------:R1:W4:Y:S01]  /*0620*/  SYNCS.EXCH.64 URZ, [UR6+0x28], UR4 ;  /* 0x0000280406ff75b2 */ /* 0x0003220008000100 */
[----:B------:R1:W1:Y:S01]  /*0630*/  SYNCS.EXCH.64 URZ, [UR6+0x8], UR10 ;  /* 0x0000080a06ff75b2 */ /* 0x0002620008000100 */
[----:B------:R1:W1:Y:S01]  /*0640*/  SYNCS.EXCH.64 URZ, [UR6+0x30], UR4 ;  /* 0x0000300406ff75b2 */ /* 0x0002620008000100 */
[----:B------:R1:W1:Y:S01]  /*0650*/  SYNCS.EXCH.64 URZ, [UR6+0x10], UR10 ;  /* 0x0000100a06ff75b2 */ /* 0x0002620008000100 */
[----:B------:R1:W1:Y:S01]  /*0660*/  SYNCS.EXCH.64 URZ, [UR6+0x38], UR4 ;  /* 0x0000380406ff75b2 */ /* 0x0002620008000100 */
[----:B------:R1:W1:Y:S01]  /*0670*/  SYNCS.EXCH.64 URZ, [UR6+0x18], UR10 ;  /* 0x0000180a06ff75b2 */ /* 0x0002620008000100 */
[----:B------:R1:W1:Y:S01]  /*0680*/  SYNCS.EXCH.64 URZ, [UR6+0x40], UR4 ;  /* 0x0000400406ff75b2 */ /* 0x0002620008000100 */
[----:B------:R1:W1:Y:S01]  /*0690*/  SYNCS.EXCH.64 URZ, [UR6+0x20], UR10 ;  /* 0x0000200a06ff75b2 */ /* 0x0002620008000100 */
[----:B------:R1:W1:Y:S01]  /*06a0*/  SYNCS.EXCH.64 URZ, [UR6+0x48], UR4 ;  /* 0x0000480406ff75b2 */ /* 0x0002620008000100 */
[----:B------:R-:W-:Y:S01]  /*06b0*/  NOP ;  /* 0x0000000000007918 */ /* 0x000fe20000000000 */
.L_x_9:
[----:B------:R-:W2:Y:S01]  /*06c0*/  SHFL.IDX PT, R2, R67, RZ, 0x1f ;  /* 0x00001fff43027589 */ /* 0x000ea200000e0000 */
[----:B------:R-:W-:Y:S01]  /*06d0*/  NOP ;  /* 0x0000000000007918 */ /* 0x000fe20000000000 */
[----:B--2---:R-:W-:-:S13]  /*06e0*/  ISETP.NE.AND P0, PT, R2, 0x1, PT ;  /* 0x000000010200780c */ /* 0x004fda0003f05270 */
[----:B------:R-:W-:Y:S05]  /*06f0*/  @P0 BRA `(.L_x_10) ;  /* 0x0000000000580947 */ /* 0x000fea0003800000 */
[----:B-1----:R-:W1:Y:S01]  /*0700*/  S2UR UR6, SR_CgaCtaId ;  /* 0x00000000000679c3 */ /* 0x002e620000008800 */
        /* <DEDUP_REMOVED lines=12> */
[----:B-1----:R2:W1:Y:S01]  /*07d0*/  SYNCS.EXCH.64 URZ, [UR6+0x50], UR10 ;  /* 0x0000500a06ff75b2 */ /* 0x0024620008000100 */
[----:B------:R2:W1:Y:S01]  /*07e0*/  SYNCS.EXCH.64 URZ, [UR6+0x70], UR4 ;  /* 0x0000700406ff75b2 */ /* 0x0004620008000100 */
[----:B------:R2:W1:Y:S01]  /*07f0*/  SYNCS.EXCH.64 URZ, [UR6+0x58], UR10 ;  /* 0x0000580a06ff75b2 */ /* 0x0004620008000100 */
[----:B------:R2:W1:Y:S01]  /*0800*/  SYNCS.EXCH.64 URZ, [UR6+0x78], UR4 ;  /* 0x0000780406ff75b2 */ /* 0x0004620008000100 */
[----:B------:R2:W1:Y:S01]  /*0810*/  SYNCS.EXCH.64 URZ, [UR6+0x60], UR10 ;  /* 0x0000600a06ff75b2 */ /* 0x0004620008000100 */
[----:B------:R2:W1:Y:S01]  /*0820*/  SYNCS.EXCH.64 URZ, [UR6+0x80], UR4 ;  /* 0x0000800406ff75b2 */ /* 0x0004620008000100 */
[----:B------:R2:W1:Y:S01]  /*0830*/  SYNCS.EXCH.64 URZ, [UR6+0x68], UR10 ;  /* 0x0000680a06ff75b2 */ /* 0x0004620008000100 */
[----:B------:R2:W1:Y:S02]  /*0840*/  SYNCS.EXCH.64 URZ, [UR6+0x88], UR4 ;  /* 0x0000880406ff75b2 */ /* 0x0004640008000100 */
[----:B--2---:R-:W-:Y:S01]  /*0850*/  NOP ;  /* 0x0000000000007918 */ /* 0x004fe20000000000 */
.L_x_10:
[----:B------:R-:W2:Y:S01]  /*0860*/  SHFL.IDX PT, R2, R67, RZ, 0x1f ;  /* 0x00001fff43027589 */ /* 0x000ea200000e0000 */
[----:B------:R-:W-:Y:S01]  /*0870*/  NOP ;  /* 0x0000000000007918 */ /* 0x000fe20000000000 */
[----:B--2---:R-:W-:-:S13]  /*0880*/  ISETP.NE.AND P0, PT, R2, 0x3, PT ;  /* 0x000000030200780c */ /* 0x004fda0003f05270 */
[----:B------:R-:W-:Y:S05]  /*0890*/  @P0 BRA `(.L_x_11) ;  /* 0x0000000000300947 */ /* 0x000fea0003800000 */
[----:B-1----:R-:W1:Y:S01]  /*08a0*/  S2UR UR5, SR_CgaCtaId ;  /* 0x00000000000579c3 */ /* 0x002e620000008800 */
[----:B------:R-:W-:Y:S01]  /*08b0*/  UMOV UR6, 0x400 ;  /* 0x0000040000067882 */ /* 0x000fe20000000000 */
[----:B------:R-:W-:Y:S01]  /*08c0*/  UMOV UR4, 0x20 ;  /* 0x0000002000047882 */ /* 0x000fe20000000000 */
[----:B------:R-:W-:Y:S01]  /*08d0*/  ELECT P0, URZ, PT ;  /* 0x0000000000ff782f */ /* 0x000fe20003800000 */
[----:B-1----:R-:W-:Y:S02]  /*08e0*/  ULEA UR5, UR5, UR6, 0x18 ;  /* 0x0000000605057291 */ /* 0x002fe4000f8ec0ff */
[----:B------:R-:W-:-:S04]  /*08f0*/  UIADD3 UR6, UPT, UPT, -UR4, 0x100000, URZ ;  /* 0x0010000004067890 */ /* 0x000fc8000fffe1ff */
[----:B------:R-:W-:Y:S02]  /*0900*/  USHF.L.U32 UR7, UR6, 0xb, URZ ;  /* 0x0000000b06077899 */ /* 0x000fe400080006ff */
[----:B------:R-:W-:Y:S01]  /*0910*/  USHF.L.U32 UR6, UR6, 0x1, URZ ;  /* 0x0000000106067899 */ /* 0x000fe200080006ff */
[----:B------:R-:W1:Y:S11]  /*0920*/  FENCE.VIEW.ASYNC.S ;  /* 0x00000000000073c6 */ /* 0x000e760000000000 */
[----:B-1----:R2:W1:Y:S01]  /*0930*/  SYNCS.EXCH.64 URZ, [UR5+0x90], UR6 ;  /* 0x0000900605ff75b2 */ /* 0x0024620008000100 */
[----:B------:R2:W1:Y:S02]  /*0940*/  SYNCS.EXCH.64 URZ, [UR5+0x98], UR6 ;  /* 0x0000980605ff75b2 */ /* 0x0004640008000100 */
[----:B--2---:R-:W-:Y:S01]  /*0950*/  NOP ;  /* 0x0000000000007918 */ /* 0x004fe20000000000 */
.L_x_11:
[----:B------:R-:W2:Y:S01]  /*0960*/  SHFL.IDX PT, R2, R67, RZ, 0x1f ;  /* 0x00001fff43027589 */ /* 0x000ea200000e0000 */
[----:B------:R-:W-:Y:S01]  /*0970*/  NOP ;  /* 0x0000000000007918 */ /* 0x000fe20000000000 */
[----:B--2---:R-:W-:-:S13]  /*0980*/  ISETP.NE.AND P0, PT, R2, 0x4, PT ;  /* 0x000000040200780c */ /* 0x004fda0003f05270 */
[----:B------:R-:W-:Y:S05]  /*0990*/  @P0 BRA `(.L_x_12) ;  /* 0x00000000004c0947 */ /* 0x000fea0003800000 */
[----:B-1----:R-:W1:Y:S01]  /*09a0*/  S2UR UR5, SR_CgaCtaId ;  /* 0x00000000000579c3 */ /* 0x002e620000008800 */
[----:B------:R-:W-:Y:S01]  /*09b0*/  UMOV UR7, 0x1e0 ;  /* 0x000001e000077882 */ /* 0x000fe20000000000 */
[----:B------:R-:W-:Y:S01]  /*09c0*/  UMOV UR6, 0x400 ;  /* 0x0000040000067882 */ /* 0x000fe20000000000 */
[----:B------:R-:W-:Y:S01]  /*09d0*/  USEL UR7, UR7, 0x1a0, UP5 ;  /* 0x000001a007077887 */ /* 0x000fe2000a800000 */
[----:B------:R-:W-:Y:S01]  /*09e0*/  UMOV UR4, 0x1 ;  /* 0x0000000100047882 */ /* 0x000fe20000000000 */
[----:B------:R-:W-:Y:S01]  /*09f0*/  ELECT P0, URZ, PT ;  /* 0x0000000000ff782f */ /* 0x000fe20003800000 */
[----:B------:R-:W-:-:S04]  /*0a00*/  UIADD3 UR10, UPT, UPT, -UR4, 0x100000, URZ ;  /* 0x00100000040a7890 */ /* 0x000fc8000fffe1ff */
[----:B------:R-:W-:Y:S02]  /*0a10*/  USHF.L.U32 UR11, UR10, 0xb, URZ ;  /* 0x0000000b0a0b7899 */ /* 0x000fe400080006ff */
[----:B------:R-:W-:Y:S02]  /*0a20*/  USHF.L.U32 UR10, UR10, 0x1, URZ ;  /* 0x000000010a0a7899 */ /* 0x000fe400080006ff */
[----:B-1----:R-:W-:Y:S02]  /*0a30*/  ULEA UR5, UR5, UR6, 0x18 ;  /* 0x0000000605057291 */ /* 0x002fe4000f8ec0ff */
[----:B------:R-:W-:-:S04]  /*0a40*/  UIADD3 UR6, UPT, UPT, -UR7, 0x100000, URZ ;  /* 0x0010000007067890 */ /* 0x000fc8000fffe1ff */
[----:B------:R-:W-:Y:S02]  /*0a50*/  USHF.L.U32 UR7, UR6, 0xb, URZ ;  /* 0x0000000b06077899 */ /* 0x000fe400080006ff */
[----:B------:R-:W-:Y:S01]  /*0a60*/  USHF.L.U32 UR6, UR6, 0x1, URZ ;  /* 0x0000000106067899 */ /* 0x000fe200080006ff */
[----:B------:R-:W1:Y:S03]  /*0a70*/  FENCE.VIEW.ASYNC.S ;  /* 0x00000000000073c6 */ /* 0x000e660000000000 */
[----:B-1----:R2:W1:Y:S08]  /*0a80*/  SYNCS.EXCH.64 URZ, [UR5+0xa0], UR10 ;  /* 0x0000a00a05ff75b2 */ /* 0x0024700008000100 */
[----:B------:R2:W1:Y:S01]  /*0a90*/  SYNCS.EXCH.64 URZ, [UR5+0xb0], UR6 ;  /* 0x0000b00605ff75b2 */ /* 0x0004620008000100 */
[----:B------:R2:W1:Y:S01]  /*0aa0*/  SYNCS.EXCH.64 URZ, [UR5+0xa8], UR10 ;  /* 0x0000a80a05ff75b2 */ /* 0x0004620008000100 */
[----:B------:R2:W1:Y:S02]  /*0ab0*/  SYNCS.EXCH.64 URZ, [UR5+0xb8], UR6 ;  /* 0x0000b80605ff75b2 */ /* 0x0004640008000100 */
[----:B--2---:R-:W-:Y:S01]  /*0ac0*/  NOP ;  /* 0x0000000000007918 */ /* 0x004fe20000000000 */
.L_x_12:
        /* <DEDUP_REMOVED lines=20> */
[----:B------:R2:W1:Y:S02]  /*0c10*/  SYNCS.EXCH.64 URZ, [UR6+0xd8], UR4 ;  /* 0x0000d80406ff75b2 */ /* 0x0004640008000100 */
[----:B--2---:R-:W-:Y:S01]  /*0c20*/  NOP ;  /* 0x0000000000007918 */ /* 0x004fe20000000000 */
.L_x_13:
        /* <DEDUP_REMOVED lines=14> */
[----:B------:R2:W1:Y:S01]  /*0d10*/  SYNCS.EXCH.64 URZ, [UR5+0xf0], UR6 ;  /* 0x0000f00605ff75b2 */ /* 0x0004620008000100 */
[----:B------:R2:W1:Y:S01]  /*0d20*/  SYNCS.EXCH.64 URZ, [UR5+0xe8], UR6 ;  /* 0x0000e80605ff75b2 */ /* 0x0004620008000100 */
[----:B------:R2:W1:Y:S02]  /*0d30*/  SYNCS.EXCH.64 URZ, [UR5+0xf8], UR6 ;  /* 0x0000f80605ff75b2 */ /* 0x0004640008000100 */
[----:B--2---:R-:W-:Y:S01]  /*0d40*/  NOP ;  /* 0x0000000000007918 */ /* 0x004fe20000000000 */
.L_x_14:
[----:B-1----:R-:W1:Y:S01]  /*0d50*/  LDCU UR4, c[0x0][0x36c] ;  /* 0x00006d80ff0477ac */ /* 0x002e620008000800 */
[----:B------:R-:W-:Y:S01]  /*0d60*/  ISETP.NE.OR P4, PT, R0, 0x2, !P4 ;  /* 0x000000020000780c */ /* 0x000fe20006785670 */
[----:B------:R-:W-:Y:S01]  /*0d70*/  NOP ;  /* 0x0000000000007918 */ /* 0x000fe20000000000 */
[----:B------:R-:W-:Y:S01]  /*0d80*/  LOP3.LUT R3, R76, 0x1f, RZ, 0xc0, !PT ;  /* 0x0000001f4c037812 */ /* 0x000fe200078ec0ff */
[----:B------:R-:W-:Y:S02]  /*0d90*/  UISETP.NE.AND UP4, UPT, UR8, URZ, UPT ;  /* 0x000000ff0800728c */ /* 0x000fe4000bf85270 */
[----:B-1----:R-:W-:-:S09]  /*0da0*/  UISETP.EQ.U32.AND UP1, UPT, UR4, 0x1, UPT ;  /* 0x000000010400788c */ /* 0x002fd2000bf22070 */
[----:B------:R-:W-:Y:S05]  /*0db0*/  BRA.U !UP1, `(.L_x_15) ;  /* 0x0000000109087547 */ /* 0x000fea000b800000 */
[----:B---34-:R-:W-:Y:S01]  /*0dc0*/  UCGABAR_ARV ;  /* 0x00000000000079c7 */ /* 0x018fe20008000000 */
[----:B------:R-:W-:Y:S05]  /*0dd0*/  BRA `(.L_x_16) ;  /* 0x0000000000047947 */ /* 0x000fea0003800000 */
.L_x_15:
[----:B---34-:R-:W-:Y:S01]  /*0de0*/  NOP ;  /* 0x0000000000007918 */ /* 0x018fe20000000000 */
.L_x_16:
[----:B------:R-:W1:Y:S01]  /*0df0*/  S2UR UR5, SR_CTAID.Y ;  /* 0x00000000000579c3 */ /* 0x000e620000002600 */
[----:B------:R-:W-:-:S05]  /*0e00*/  CS2R.32 R62, SR_CgaSize ;  /* 0x00000000003e7805 */ /* 0x000fca0000008a00 */
[----:B------:R-:W-:-:S05]  /*0e10*/  IMAD R62, R62, -0xa0, RZ ;  /* 0xffffff603e3e7824 */ /* 0x000fca00078e02ff */
[----:B------:R-:W-:-:S14]  /*0e20*/  R2UR UR4, R62 ;  /* 0x000000003e0472ca */ /* 0x000fdc00000e0000 */
[----:B------:R-:W2:Y:S01]  /*0e30*/  LDCU UR4, c[0x0][UR4+0x2b4] ;  /* 0x00005680040477ac */ /* 0x000ea20008000800 */
[----:B------:R-:W-:-:S05]  /*0e40*/  CS2R.32 R62, SR_CgaSize ;  /* 0x00000000003e7805 */ /* 0x000fca0000008a00 */
[----:B------:R-:W-:-:S05]  /*0e50*/  IMAD R62, R62, -0xa0, RZ ;  /* 0xffffff603e3e7824 */ /* 0x000fca00078e02ff */
[----:B------:R-:W-:-:S14]  /*0e60*/  R2UR UR6, R62 ;  /* 0x000000003e0672ca */ /* 0x000fdc00000e0000 */
[----:B------:R-:W3:Y:S01]  /*0e70*/  LDCU UR6, c[0x0][UR6+0x2b0] ;  /* 0x00005600060677ac */ /* 0x000ee20008000800 */
[----:B------:R-:W4:Y:S01]  /*0e80*/  S2UR UR11, SR_CTAID.X ;  /* 0x00000000000b79c3 */ /* 0x000f220000002500 */
[----:B------:R-:W-:Y:S01]  /*0e90*/  UISETP.NE.AND UP2, UPT, UR8, 0x2, UPT ;  /* 0x000000020800788c */ /* 0x000fe2000bf45270 */
[----:B------:R-:W-:-:S05]  /*0ea0*/  CS2R.32 R0, SR_CgaSize ;  /* 0x0000000000007805 */ /* 0x000fca0000008a00 */
[----:B------:R-:W-:-:S06]  /*0eb0*/  IMAD R0, R0, -0xa0, RZ ;  /* 0xffffff6000007824 */ /* 0x000fcc00078e02ff */
[----:B------:R-:W3:Y:S01]  /*0ec0*/  LDC R0, c[0x0][R0+0x2a4] ;  /* 0x0000a90000007b82 */ /* 0x000ee20000000800 */
[----:B-1----:R-:W-:-:S07]  /*0ed0*/  I2FP.F32.U32 R4, UR5 ;  /* 0x0000000500047c45 */ /* 0x002fce0008201000 */
[----:B------:R-:W1:Y:S01]  /*0ee0*/  LDC R12, c[0x0][0xd24] ;  /* 0x00034900ff0c7b82 */ /* 0x000e620000000800 */
[----:B------:R-:W-:Y:S01]  /*0ef0*/  MOV R20, UR5 ;  /* 0x0000000500147c02 */ /* 0x000fe20008000f00 */
[----:B--2---:R-:W-:Y:S01]  /*0f00*/  FMUL R4, R4, UR4 ;  /* 0x0000000404047c20 */ /* 0x004fe20008400000 */
[----:B------:R-:W2:Y:S01]  /*0f10*/  LDCU UR4, c[0x0][0xd30] ;  /* 0x0001a600ff0477ac */ /* 0x000ea20008000800 */
[----:B----4-:R-:W-:Y:S02]  /*0f20*/  I2FP.F32.U32 R6, UR11 ;  /* 0x0000000b00067c45 */ /* 0x010fe40008201000 */
[----:B------:R-:W-:-:S05]  /*0f30*/  CS2R.32 R5, SR_CgaSize ;  /* 0x0000000000057805 */ /* 0x000fca0000008a00 */
[----:B------:R-:W-:-:S06]  /*0f40*/  IMAD R5, R5, -0xa0, RZ ;  /* 0xffffff6005057824 */ /* 0x000fcc00078e02ff */
[----:B------:R-:W4:Y:S01]  /*0f50*/  LDC R5, c[0x0][R5+0x2a0] ;  /* 0x0000a80005057b82 */ /* 0x000f220000000800 */
[----:B------:R-:W2:Y:S01]  /*0f60*/  F2I.U32.TRUNC.NTZ R51, R4 ;  /* 0x0000000400337305 */ /* 0x000ea2000020f000 */
[----:B---3--:R-:W-:-:S06]  /*0f70*/  FMUL R6, R6, UR6 ;  /* 0x0000000606067c20 */ /* 0x008fcc0008400000 */
[----:B------:R-:W3:Y:S01]  /*0f80*/  LDC R2, c[0x0][0xd24] ;  /* 0x00034900ff027b82 */ /* 0x000ee20000000800 */
[----:B------:R-:W1:Y:S01]  /*0f90*/  F2I.U32.TRUNC.NTZ R62, R6 ;  /* 0x00000006003e7305 */ /* 0x000e62000020f000 */
[----:B--2---:R-:W-:-:S06]  /*0fa0*/  UISETP.NE.AND UP3, UPT, UR4, 0x1, UPT ;  /* 0x000000010400788c */ /* 0x004fcc000bf65270 */
[----:B------:R-:W2:Y:S01]  /*0fb0*/  S2UR UR36, SR_CTAID.Z ;  /* 0x00000000002479c3 */ /* 0x000ea20000002700 */
[----:B------:R-:W-:Y:S02]  /*0fc0*/  IADD3 R51, PT, PT, -R51, RZ, RZ ;  /* 0x000000ff33337210 */ /* 0x000fe40007ffe1ff */
[----:B-1----:R-:W-:-:S03]  /*0fd0*/  ISETP.GE.AND P0, PT, R12, 0x1, PT ;  /* 0x000000010c00780c */ /* 0x002fc60003f06270 */
[----:B------:R-:W-:Y:S01]  /*0fe0*/  IMAD R51, R0, R51, UR5 ;  /* 0x0000000500337e24 */ /* 0x000fe2000f8e0233 */
[----:B------:R-:W-:Y:S02]  /*0ff0*/  PRMT R0, RZ, 0x7610, R0 ;  /* 0x00007610ff007816 */ /* 0x000fe40000000000 */
[----:B------:R-:W-:-:S05]  /*1000*/  IADD3 R62, PT, PT, -R62, RZ, RZ ;  /* 0x000000ff3e3e7210 */ /* 0x000fca0007ffe1ff */
[----:B----4-:R-:W-:Y:S01]  /*1010*/  IMAD R62, R5, R62, UR11 ;  /* 0x0000000b053e7e24 */ /* 0x010fe2000f8e023e */
[----:B--2---:R-:W-:Y:S06]  /*1020*/  BRA.U UP4, `(.L_x_17) ;  /* 0x0000000104207547 */ /* 0x004fec000b800000 */
[C---:B------:R-:W-:Y:S02]  /*1030*/  ISETP.NE.AND P2, PT, R51.reuse, 0x1, PT ;  /* 0x000000013300780c */ /* 0x040fe40003f45270 */
[----:B------:R-:W-:Y:S02]  /*1040*/  ISETP.NE.AND P1, PT, R51, RZ, PT ;  /* 0x000000ff3300720c */ /* 0x000fe40003f25270 */
[C---:B------:R-:W-:Y:S02]  /*1050*/  ISETP.NE.AND P3, PT, R62.reuse, RZ, PT ;  /* 0x000000ff3e00720c */ /* 0x040fe40003f65270 */
[----:B------:R-:W-:Y:S02]  /*1060*/  SEL R0, RZ, 0x2, P2 ;  /* 0x00000002ff007807 */ /* 0x000fe40001000000 */
[----:B------:R-:W-:Y:S02]  /*1070*/  ISETP.EQ.OR P1, PT, R62, RZ, !P1 ;  /* 0x000000ff3e00720c */ /* 0x000fe40004f22670 */
[----:B------:R-:W-:-:S02]  /*1080*/  SEL R0, R0, 0x2, P3 ;  /* 0x0000000200007807 */ /* 0x000fc40001800000 */
[----:B------:R-:W-:-:S05]  /*1090*/  SEL R5, RZ, 0x1, !P1 ;  /* 0x00000001ff057807 */ /* 0x000fca0004800000 */
[----:B------:R-:W-:Y:S02]  /*10a0*/  IMAD.IADD R0, R5, 0x1, R0 ;  /* 0x0000000105007824 */ /* 0x000fe400078e0200 */
.L_x_17:
[----:B------:R-:W-:Y:S05]  /*10b0*/  @!P0 BRA `(.L_x_18) ;  /* 0x0000000000c08947 */ /* 0x000fea0003800000 */
[----:B------:R-:W1:Y:S01]  /*10c0*/  LDC.64 R6, c[0x0][0xd18] ;  /* 0x00034600ff067b82 */ /* 0x000e620000000a00 */
[----:B------:R-:W-:-:S07]  /*10d0*/  ISETP.NE.AND P0, PT, R12, 0x1, PT ;  /* 0x000000010c00780c */ /* 0x000fce0003f05270 */
[----:B------:R-:W2:Y:S08]  /*10e0*/  LDC R11, c[0x0][0xd0c] ;  /* 0x00034300ff0b7b82 */ /* 0x000eb00000000800 */
[----:B------:R-:W4:Y:S08]  /*10f0*/  LDC R15, c[0x0][0x370] ;  /* 0x0000dc00ff0f7b82 */ /* 0x000f300000000800 */
[----:B------:R-:W3:Y:S01]  /*1100*/  LDC R13, c[0x0][0x374] ;  /* 0x0000dd00ff0d7b82 */ /* 0x000ee20000000800 */
[----:B-1----:R-:W-:-:S07]  /*1110*/  ISETP.NE.AND P1, PT, R6, 0x1, PT ;  /* 0x000000010600780c */ /* 0x002fce0003f25270 */
[----:B------:R-:W4:Y:S01]  /*1120*/  LDC.64 R8, c[0x0][0xd10] ;  /* 0x00034400ff087b82 */ /* 0x000f220000000a00 */
[----:B--2---:R-:W-:-:S07]  /*1130*/  ISETP.NE.AND P2, PT, R11, 0x1, PT ;  /* 0x000000010b00780c */ /* 0x004fce0003f45270 */
[----:B------:R-:W1:Y:S08]  /*1140*/  LDC R10, c[0x0][0xd20] ;  /* 0x00034800ff0a7b82 */ /* 0x000e700000000800 */
[----:B------:R-:W2:Y:S01]  /*1150*/  LDC.64 R4, c[0x0][0xd28] ;  /* 0x00034a00ff047b82 */ /* 0x000ea20000000a00 */
[----:B---3--:R-:W-:-:S04]  /*1160*/  IMAD.HI.U32 R17, R13, R7, RZ ;  /* 0x000000070d117227 */ /* 0x008fc800078e00ff */
[----:B------:R-:W-:-:S04]  /*1170*/  IMAD.HI.U32 R7, R20, R7, RZ ;  /* 0x0000000714077227 */ /* 0x000fc800078e00ff */
[----:B----4-:R-:W-:-:S04]  /*1180*/  IMAD.HI.U32 R14, R15, R8, RZ ;  /* 0x000000080f0e7227 */ /* 0x010fc800078e00ff */
[----:B------:R-:W-:Y:S01]  /*1190*/  IMAD.HI.U32 R8, R8, UR11, RZ ;  /* 0x0000000b08087c27 */ /* 0x000fe2000f8e00ff */
[-C--:B------:R-:W-:Y:S02]  /*11a0*/  @P2 SHF.R.U32.HI R15, RZ, R9.reuse, R14 ;  /* 0x00000009ff0f2219 */ /* 0x080fe4000001160e */
[-C--:B-1----:R-:W-:Y:S02]  /*11b0*/  @P1 SHF.R.U32.HI R13, RZ, R10.reuse, R17 ;  /* 0x0000000aff0d1219 */ /* 0x082fe40000011611 */
[----:B------:R-:W-:Y:S01]  /*11c0*/  SHF.R.U32.HI R8, RZ, R9, R8 ;  /* 0x00000009ff087219 */ /* 0x000fe20000011608 */
[----:B------:R-:W-:Y:S01]  /*11d0*/  IMAD.U32 R9, RZ, RZ, UR11 ;  /* 0x0000000bff097e24 */ /* 0x000fe2000f8e00ff */
[----:B------:R-:W-:Y:S01]  /*11e0*/  SHF.R.U32.HI R7, RZ, R10, R7 ;  /* 0x0000000aff077219 */ /* 0x000fe20000011607 */
[----:B--2---:R-:W-:-:S03]  /*11f0*/  IMAD.HI.U32 R14, R13, R4, RZ ;  /* 0x000000040d0e7227 */ /* 0x004fc600078e00ff */
[----:B------:R-:W-:Y:S02]  /*1200*/  SEL R7, R20, R7, !P1 ;  /* 0x0000000714077207 */ /* 0x000fe40004800000 */
[----:B------:R-:W-:Y:S01]  /*1210*/  SEL R9, R9, R8, !P2 ;  /* 0x0000000809097207 */ /* 0x000fe20005000000 */
[----:B------:R-:W-:Y:S01]  /*1220*/  IMAD.HI.U32 R16, R15, R4, RZ ;  /* 0x000000040f107227 */ /* 0x000fe200078e00ff */
[----:B------:R-:W-:-:S04]  /*1230*/  @P0 SHF.R.U32.HI R13, RZ, R5, R14 ;  /* 0x00000005ff0d0219 */ /* 0x000fc8000001160e */
[----:B------:R-:W-:Y:S01]  /*1240*/  @P0 SHF.R.U32.HI R15, RZ, R5, R16 ;  /* 0x00000005ff0f0219 */ /* 0x000fe20000011610 */
[----:B------:R-:W-:-:S04]  /*1250*/  IMAD R13, R13, R12, RZ ;  /* 0x0000000c0d0d7224 */ /* 0x000fc800078e02ff */
[----:B------:R-:W-:Y:S01]  /*1260*/  IMAD R8, R15, R12, RZ ;  /* 0x0000000c0f087224 */ /* 0x000fe200078e02ff */
[----:B------:R-:W-:-:S04]  /*1270*/  ISETP.GE.AND P1, PT, R7, R13, PT ;  /* 0x0000000d0700720c */ /* 0x000fc80003f26270 */
[----:B------:R-:W-:Y:S01]  /*1280*/  ISETP.GE.OR P1, PT, R9, R8, P1 ;  /* 0x000000080900720c */ /* 0x000fe20000f26670 */
[----:B------:R-:W-:-:S05]  /*1290*/  IMAD.HI.U32 R8, R7, R4, RZ ;  /* 0x0000000407087227 */ /* 0x000fca00078e00ff */
[----:B------:R-:W-:-:S04]  /*12a0*/  SHF.R.U32.HI R8, RZ, R5, R8 ;  /* 0x00000005ff087219 */ /* 0x000fc80000011608 */
[----:B------:R-:W-:-:S03]  /*12b0*/  SEL R8, R7, R8, !P0 ;  /* 0x0000000807087207 */ /* 0x000fc60004000000 */
[----:B------:R-:W-:-:S04]  /*12c0*/  @!P1 IMAD.HI.U32 R10, R9, R4, RZ ;  /* 0x00000004090a9227 */ /* 0x000fc800078e00ff */
[----:B------:R-:W-:Y:S01]  /*12d0*/  IMAD.MOV R4, RZ, RZ, -R8 ;  /* 0x000000ffff047224 */ /* 0x000fe200078e0a08 */
[----:B------:R-:W-:-:S03]  /*12e0*/  @!P1 SHF.R.U32.HI R10, RZ, R5, R10 ;  /* 0x00000005ff0a9219 */ /* 0x000fc6000001160a */
[----:B------:R-:W-:Y:S01]  /*12f0*/  IMAD R4, R12, R4, R7 ;  /* 0x000000040c047224 */ /* 0x000fe200078e0207 */
[----:B------:R-:W-:-:S04]  /*1300*/  @!P1 SEL R5, R9, R10, !P0 ;  /* 0x0000000a09059207 */ /* 0x000fc80004000000 */
[----:B------:R-:W-:Y:S01]  /*1310*/  @!P1 IADD3 R8, PT, PT, R8, -R5, RZ ;  /* 0x8000000508089210 */ /* 0x000fe20007ffe0ff */
[----:B------:R-:W-:Y:S01]  /*1320*/  @!P1 IMAD R15, R4, R15, R5 ;  /* 0x0000000f040f9224 */ /* 0x000fe200078e0205 */
[----:B------:R-:W-:Y:S01]  /*1330*/  IADD3 R5, PT, PT, -R7, RZ, RZ ;  /* 0x000000ff07057210 */ /* 0x000fe20007ffe1ff */
[--C-:B------:R-:W-:Y:S02]  /*1340*/  IMAD.MOV R4, RZ, RZ, -R9.reuse ;  /* 0x000000ffff047224 */ /* 0x100fe400078e0a09 */
[----:B------:R-:W-:Y:S01]  /*1350*/  @!P1 IMAD R7, R8, R12, R9 ;  /* 0x0000000c08079224 */ /* 0x000fe200078e0209 */
[----:B------:R-:W-:Y:S01]  /*1360*/  @!P1 MOV R9, R15 ;  /* 0x0000000f00099202 */ /* 0x000fe20000000f00 */
[----:B------:R-:W-:Y:S02]  /*1370*/  IMAD R4, R11, R4, UR11 ;  /* 0x0000000b0b047e24 */ /* 0x000fe4000f8e0204 */
[----:B------:R-:W-:Y:S02]  /*1380*/  IMAD R5, R6, R5, R20 ;  /* 0x0000000506057224 */ /* 0x000fe400078e0214 */
[----:B------:R-:W-:-:S02]  /*1390*/  IMAD R4, R9, R11, R4 ;  /* 0x0000000b09047224 */ /* 0x000fc400078e0204 */
[----:B------:R-:W-:-:S03]  /*13a0*/  IMAD R20, R7, R6, R5 ;  /* 0x0000000607147224 */ /* 0x000fc600078e0205 */
[----:B------:R-:W-:-:S15]  /*13b0*/  R2UR UR11, R4 ;  /* 0x00000000040b72ca */ /* 0x000fde00000e0000 */
.L_x_18:
[----:B------:R-:W-:Y:S05]  /*13c0*/  BRA.U UP3, `(.L_x_19) ;  /* 0x0000000103487547 */ /* 0x000fea000b800000 */
[----:B------:R-:W1:Y:S08]  /*13d0*/  LDC.64 R6, c[0x0][0xd10] ;  /* 0x00034400ff067b82 */ /* 0x000e700000000a00 */
[----:B------:R-:W2:Y:S08]  /*13e0*/  LDC.64 R4, c[0x0][0xd18] ;  /* 0x00034600ff047b82 */ /* 0x000eb00000000a00 */
[----:B------:R-:W4:Y:S08]  /*13f0*/  LDC R8, c[0x0][0xd20] ;  /* 0x00034800ff087b82 */ /* 0x000f300000000800 */
[----:B------:R-:W3:Y:S01]  /*1400*/  LDC R9, c[0x0][0xd0c] ;  /* 0x00034300ff097b82 */ /* 0x000ee20000000800 */
[----:B-1----:R-:W-:-:S05]  /*1410*/  IMAD.HI.U32 R6, R6, UR11, RZ ;  /* 0x0000000b06067c27 */ /* 0x002fca000f8e00ff */
[----:B------:R-:W-:Y:S01]  /*1420*/  SHF.R.U32.HI R6, RZ, R7, R6 ;  /* 0x00000007ff067219 */ /* 0x000fe20000011606 */
[----:B--2---:R-:W-:Y:S01]  /*1430*/  IMAD.HI.U32 R5, R20, R5, RZ ;  /* 0x0000000514057227 */ /* 0x004fe200078e00ff */
[----:B------:R-:W-:-:S04]  /*1440*/  ISETP.NE.AND P0, PT, R4, 0x1, PT ;  /* 0x000000010400780c */ /* 0x000fc80003f05270 */
[----:B----4-:R-:W-:Y:S01]  /*1450*/  SHF.R.U32.HI R7, RZ, R8, R5 ;  /* 0x00000008ff077219 */ /* 0x010fe20000011605 */
[----:B------:R-:W-:Y:S01]  /*1460*/  IMAD.U32 R5, RZ, RZ, UR11 ;  /* 0x0000000bff057e24 */ /* 0x000fe2000f8e00ff */
[----:B---3--:R-:W-:-:S04]  /*1470*/  ISETP.NE.AND P1, PT, R9, 0x1, PT ;  /* 0x000000010900780c */ /* 0x008fc80003f25270 */
[----:B------:R-:W-:Y:S02]  /*1480*/  SEL R5, R5, R6, !P1 ;  /* 0x0000000605057207 */ /* 0x000fe40004800000 */
[----:B------:R-:W-:-:S05]  /*1490*/  SEL R6, R20, R7, !P0 ;  /* 0x0000000714067207 */ /* 0x000fca0004000000 */
[----:B------:R-:W-:Y:S02]  /*14a0*/  IMAD.IADD R8, R6, 0x1, -R5 ;  /* 0x0000000106087824 */ /* 0x000fe400078e0a05 */
[----:B------:R-:W-:Y:S02]  /*14b0*/  IMAD.IADD R5, R5, 0x1, -R6 ;  /* 0x0000000105057824 */ /* 0x000fe400078e0a06 */
[----:B------:R-:W-:Y:S02]  /*14c0*/  IMAD R8, R8, R9, UR11 ;  /* 0x0000000b08087e24 */ /* 0x000fe4000f8e0209 */
[----:B------:R-:W-:-:S03]  /*14d0*/  IMAD R20, R5, R4, R20 ;  /* 0x0000000405147224 */ /* 0x000fc600078e0214 */
[----:B------:R-:W-:-:S15]  /*14e0*/  R2UR UR11, R8 ;  /* 0x00000000080b72ca */ /* 0x000fde00000e0000 */
.L_x_19:
[----:B------:R-:W-:Y:S05]  /*14f0*/  BRA.U !UP1, `(.L_x_20) ;  /* 0x00000001090c7547 */ /* 0x000fea000b800000 */
[----:B------:R-:W-:Y:S01]  /*1500*/  UCGABAR_WAIT ;  /* 0x0000000000007dc7 */ /* 0x000fe20008000000 */
[----:B------:R-:W-:Y:S01]  /*1510*/  CCTL.IVALL ;  /* 0x00000000ff00798f */ /* 0x000fe20002000000 */
[----:B------:R-:W-:Y:S05]  /*1520*/  BRA `(.L_x_21) ;  /* 0x0000000000047947 */ /* 0x000fea0003800000 */
.L_x_20:
[----:B------:R-:W-:Y:S06]  /*1530*/  BAR.SYNC.DEFER_BLOCKING 0x0 ;  /* 0x0000000000007b1d */ /* 0x000fec0000010000 */
.L_x_21:
[----:B------:R-:W1:Y:S01]  /*1540*/  LDCU UR5, c[0x0][0x38c] ;  /* 0x00007180ff0577ac */ /* 0x000e620008000800 */
[----:B------:R-:W2:Y:S01]  /*1550*/  S2UR UR37, SR_CgaCtaId ;  /* 0x00000000002579c3 */ /* 0x000ea20000008800 */
[----:B-1----:R-:W-:-:S04]  /*1560*/  UIADD3 UR5, UPT, UPT, UR5, 0x7f, URZ ;  /* 0x0000007f05057890 */ /* 0x002fc8000fffe0ff */
[----:B------:R-:W-:-:S04]  /*1570*/  USHF.R.S32.HI UR4, URZ, 0x1f, UR5 ;  /* 0x0000001fff047899 */ /* 0x000fc80008011405 */
[----:B------:R-:W-:-:S04]  /*1580*/  ULEA.HI UR4, UR4, UR5, URZ, 0x7 ;  /* 0x0000000504047291 */ /* 0x000fc8000f8f38ff */
[----:B------:R-:W-:Y:S01]  /*1590*/  USHF.R.S32.HI UR23, URZ, 0x7, UR4 ;  /* 0x00000007ff177899 */ /* 0x000fe20008011404 */
[----:B--2---:R-:W-:Y:S11]  /*15a0*/  BRA.U UP2, `(.L_x_22) ;  /* 0x0000000d02d87547 */ /* 0x004ff6000b800000 */
[----:B------:R-:W1:Y:S01]  /*15b0*/  LDC R3, c[0x0][0x370] ;  /* 0x0000dc00ff037b82 */ /* 0x000e620000000800 */
[----:B------:R-:W-:Y:S01]  /*15c0*/  PLOP3.LUT P1, PT, PT, PT, UP5, 0x80, 0x8 ;  /* 0x000000000008781c */ /* 0x000fe20003f2f058 */
[----:B------:R-:W-:Y:S01]  /*15d0*/  UISETP.LT.AND UP0, UPT, UR23, 0x1, UPT ;  /* 0x000000011700788c */ /* 0x000fe2000bf01270 */
[----:B------:R-:W-:Y:S01]  /*15e0*/  IMAD.MOV.U32 R16, RZ, RZ, 0x1 ;  /* 0x00000001ff107424 */ /* 0x000fe200078e00ff */
[----:B------:R-:W-:Y:S01]  /*15f0*/  USHF.L.U32 UR10, UR37, 0x7, URZ ;  /* 0x00000007250a7899 */ /* 0x000fe200080006ff */
[----:B------:R-:W-:Y:S01]  /*1600*/  PLOP3.LUT P1, PT, P1, PT, PT, 0x8, 0x80 ;  /* 0x000000000080781c */ /* 0x000fe20000f2e170 */
[----:B------:R-:W-:Y:S01]  /*1610*/  USHF.L.U32 UR22, UR37, 0xa, URZ ;  /* 0x0000000a25167899 */ /* 0x000fe200080006ff */
[----:B------:R-:W-:Y:S01]  /*1620*/  CS2R R14, SRZ ;  /* 0x00000000000e7805 */ /* 0x000fe2000001ff00 */
[----:B------:R-:W2:Y:S01]  /*1630*/  S2UR UR5, SR_CgaCtaId ;  /* 0x00000000000579c3 */ /* 0x000ea20000008800 */
[----:B------:R-:W-:Y:S01]  /*1640*/  USHF.L.U32 UR21, UR37, 0x6, URZ ;  /* 0x0000000625157899 */ /* 0x000fe200080006ff */
[----:B------:R-:W-:Y:S01]  /*1650*/  IMAD.MOV.U32 R13, RZ, RZ, RZ ;  /* 0x000000ffff0d7224 */ /* 0x000fe200078e00ff */
[----:B------:R-:W-:Y:S01]  /*1660*/  USHF.L.U32 UR15, UR37, 0xc, URZ ;  /* 0x0000000c250f7899 */ /* 0x000fe200080006ff */
[----:B------:R-:W-:Y:S01]  /*1670*/  IMAD.MOV.U32 R12, RZ, RZ, 0x1 ;  /* 0x00000001ff0c7424 */ /* 0x000fe200078e00ff */
[----:B------:R-:W4:Y:S03]  /*1680*/  LDCU.64 UR44, c[0x0][0x348] ;  /* 0x00006900ff2c77ac */ /* 0x000f260008000a00 */
[----:B------:R-:W1:Y:S01]  /*1690*/  LDC R0, c[0x0][0x374] ;  /* 0x0000dd00ff007b82 */ /* 0x000e620000000800 */
[----:B------:R-:W-:-:S02]  /*16a0*/  USEL UR23, UR23, 0x1, !UP0 ;  /* 0x0000000117177887 */ /* 0x000fc4000c000000 */
[----:B------:R-:W-:Y:S02]  /*16b0*/  ULOP3.LUT UR22, UR22, 0x400, URZ, 0xc0, !UPT ;  /* 0x0000040016167892 */ /* 0x000fe4000f8ec0ff */
[----:B------:R-:W-:Y:S02]  /*16c0*/  ULOP3.LUT UR21, UR21, 0x40, URZ, 0xc0, !UPT ;  /* 0x0000004015157892 */ /* 0x000fe4000f8ec0ff */
[----:B------:R-:W-:Y:S02]  /*16d0*/  ULOP3.LUT UR15, UR15, 0x1000, URZ, 0xc0, !UPT ;  /* 0x000010000f0f7892 */ /* 0x000fe4000f8ec0ff */
[----:B------:R-:W-:Y:S01]  /*16e0*/  ULOP3.LUT UR10, UR10, 0x80, URZ, 0xc0, !UPT ;  /* 0x000000800a0a7892 */ /* 0x000fe2000f8ec0ff */
[----:B------:R-:W-:Y:S01]  /*16f0*/  UMOV UR14, URZ ;  /* 0x000000ff000e7c82 */ /* 0x000fe20008000000 */
[----:B------:R-:W-:-:S10]  /*1700*/  UMOV UR7, 0x400 ;  /* 0x0000040000077882 */ /* 0x000fd40000000000 */
.L_x_32:
[----:B------:R-:W-:-:S03]  /*1710*/  UISETP.NE.AND UP0, UPT, UR37, URZ, UPT ;  /* 0x000000ff2500728c */ /* 0x000fc6000bf05270 */
[----:B--2---:R-:W-:Y:S02]  /*1720*/  UMOV UR37, UR5 ;  /* 0x0000000500257c82 */ /* 0x004fe40008000000 */
[----:B------:R-:W-:-:S04]  /*1730*/  ULEA UR6, UR37, UR7, 0x18 ;  /* 0x0000000725067291 */ /* 0x000fc8000f8ec0ff */
[----:B------:R-:W-:Y:S08]  /*1740*/  BRA.U UP0, `(.L_x_23) ;  /* 0x0000000100347547 */ /* 0x000ff0000b800000 */
[----:B------:R-:W2:Y:S01]  /*1750*/  S2R R4, SR_CgaCtaId ;  /* 0x0000000000047919 */ /* 0x000ea20000008800 */
[----:B------:R-:W-:-:S04]  /*1760*/  MOV R5, 0x400 ;  /* 0x0000040000057802 */ /* 0x000fc80000000f00 */
[----:B--2---:R-:W-:Y:S02]  /*1770*/  LEA R4, R4, R5, 0x18 ;  /* 0x0000000504047211 */ /* 0x004fe400078ec0ff */
[----:B------:R-:W-:-:S03]  /*1780*/  SHF.L.U32 R5, R12, 0x1f, RZ ;  /* 0x0000001f0c057819 */ /* 0x000fc600000006ff */
[----:B------:R-:W-:-:S04]  /*1790*/  IMAD R4, R13, 0x8, R4 ;  /* 0x000000080d047824 */ /* 0x000fc800078e0204 */
[----:B------:R-:W2:Y:S02]  /*17a0*/  SYNCS.PHASECHK.TRANS64.TRYWAIT P0, [R4+URZ+0xf0], R5 ;  /* 0x0000f005040075a7 */ /* 0x000ea400080011ff */
[----:B--2---:R-:W-:Y:S05]  /*17b0*/  @!P0 BRA `(.L_x_24) ;  /* 0x0000006c00f08947 */ /* 0x004fea0003800000 */
.L_x_127:
[----:B------:R1:W-:Y:S01]  /*17c0*/  SYNCS.ARRIVE.TRANS64.A1T0 RZ, [R4+URZ+0xe0], RZ ;  /* 0x0000e0ff04ff79a7 */ /* 0x0003e200081000ff */
[----:B------:R-:W-:-:S05]  /*17d0*/  VIADD R13, R13, 0x1 ;  /* 0x000000010d0d7836 */ /* 0x000fca0000000000 */
[----:B------:R-:W-:-:S04]  /*17e0*/  ISETP.NE.AND P0, PT, R13, 0x2, PT ;  /* 0x000000020d00780c */ /* 0x000fc80003f05270 */
[----:B--2---:R-:W-:Y:S02]  /*17f0*/  SEL R5, RZ, 0x1, P0 ;  /* 0x00000001ff057807 */ /* 0x004fe40000000000 */
[----:B------:R-:W-:Y:S02]  /*1800*/  SEL R13, R13, RZ, P0 ;  /* 0x000000ff0d0d7207 */ /* 0x000fe40000000000 */
[----:B------:R-:W-:-:S07]  /*1810*/  LOP3.LUT R12, R12, R5, RZ, 0x3c, !PT ;  /* 0x000000050c0c7212 */ /* 0x000fce00078e3cff */
.L_x_23:
[----:B------:R-:W-:Y:S01]  /*1820*/  ULEA UR4, UR14, UR6, 0x3 ;  /* 0x000000060e047291 */ /* 0x000fe2000f8e18ff */
[----:B-1----:R-:W-:-:S08]  /*1830*/  SHF.L.U32 R4, R16, 0x1f, RZ ;  /* 0x0000001f10047819 */ /* 0x002fd000000006ff */
[----:B------:R1:W2:Y:S02]  /*1840*/  SYNCS.PHASECHK.TRANS64.TRYWAIT P0, [UR4+0x28], R4 ;  /* 0x00002804ff0075a7 */ /* 0x0002a40008001104 */
[----:B------:R-:W3:Y:S02]  /*1850*/  LDCU UR4, c[0x0][0x38c] ;  /* 0x00007180ff0477ac */ /* 0x000ee40008000800 */
[----:B---3--:R-:W-:-:S09]  /*1860*/  UISETP.GE.AND UP0, UPT, UR4, 0x1, UPT ;  /* 0x000000010400788c */ /* 0x008fd2000bf06270 */
[----:B-1----:R-:W-:Y:S05]  /*1870*/  BRA.U !UP0, `(.L_x_25) ;  /* 0x0000000108dc7547 */ /* 0x002fea000b800000 */
[----:B------:R-:W-:Y:S01]  /*1880*/  R2UR UR27, R20 ;  /* 0x00000000141b72ca */ /* 0x000fe200000e0000 */
[----:B----4-:R-:W-:Y:S01]  /*1890*/  UIADD3 UR42, UP2, UPT, UR44, 0x80, URZ ;  /* 0x000000802c2a7890 */ /* 0x010fe2000ff5e0ff */
[----:B------:R-:W-:Y:S01]  /*18a0*/  @!P4 MOV R5, 0x8800 ;  /* 0x000088000005c802 */ /* 0x000fe20000000f00 */
[----:B------:R-:W-:Y:S02]  /*18b0*/  UIADD3 UR40, UP1, UPT, UR44, 0x280, URZ ;  /* 0x000002802c287890 */ /* 0x000fe4000ff3e0ff */
[----:B------:R-:W-:Y:S02]  /*18c0*/  UIADD3 UR38, UP0, UPT, UR44, 0x180, URZ ;  /* 0x000001802c267890 */ /* 0x000fe4000ff1e0ff */
[----:B------:R-:W-:Y:S02]  /*18d0*/  ULEA UR35, UR11, UR21, 0x7 ;  /* 0x000000150b237291 */ /* 0x000fe4000f8e38ff */
[----:B------:R-:W-:Y:S02]  /*18e0*/  UIADD3.X UR43, UPT, UPT, URZ, UR45, URZ, UP2, !UPT ;  /* 0x0000002dff2b7290 */ /* 0x000fe400097fe4ff */
[----:B------:R-:W-:-:S02]  /*18f0*/  UIADD3.X UR41, UPT, UPT, URZ, UR45, URZ, UP1, !UPT ;  /* 0x0000002dff297290 */ /* 0x000fc40008ffe4ff */
[----:B------:R-:W-:Y:S02]  /*1900*/  UIADD3.X UR39, UPT, UPT, URZ, UR45, URZ, UP0, !UPT ;  /* 0x0000002dff277290 */ /* 0x000fe400087fe4ff */
[----:B------:R-:W-:Y:S01]  /*1910*/  USHF.L.U32 UR27, UR27, 0x6, URZ ;  /* 0x000000061b1b7899 */ /* 0x000fe200080006ff */
[----:B------:R-:W-:Y:S01]  /*1920*/  UMOV UR29, UR14 ;  /* 0x0000000e001d7c82 */ /* 0x000fe20008000000 */
[----:B------:R-:W-:-:S10]  /*1930*/  UMOV UR12, URZ ;  /* 0x000000ff000c7c82 */ /* 0x000fd40008000000 */
.L_x_28:
[----:B------:R-:W-:Y:S01]  /*1940*/  ULEA UR33, UR29, UR6, 0x3 ;  /* 0x000000061d217291 */ /* 0x000fe2000f8e18ff */
[----:B-12---:R-:W-:Y:S11]  /*1950*/  @P0 BRA `(.L_x_26) ;  /* 0x00000000000c0947 */ /* 0x006ff60003800000 */
[----:B------:R-:W-:-:S04]  /*1960*/  SHF.L.U32 R7, R16, 0x1f, RZ ;  /* 0x0000001f10077819 */ /* 0x000fc800000006ff */
[----:B------:R-:W1:Y:S02]  /*1970*/  SYNCS.PHASECHK.TRANS64.TRYWAIT P0, [UR33+0x28], R7 ;  /* 0x00002807ff0075a7 */ /* 0x000e640008001121 */
[----:B-1----:R-:W-:Y:S05]  /*1980*/  @!P0 BRA `(.L_x_27) ;  /* 0x0000006c00908947 */ /* 0x002fea0003800000 */
.L_x_26:
[----:B------:R-:W-:Y:S01]  /*1990*/  UIADD3 UR14, UPT, UPT, UR29, 0x1, URZ ;  /* 0x000000011d0e7890 */ /* 0x000fe2000fffe0ff */
[----:B------:R3:W-:Y:S01]  /*19a0*/  @!P4 SYNCS.ARRIVE.TRANS64 RZ, [UR33], R5 ;  /* 0x00000005ffffc9a7 */ /* 0x0007e20008000021 */
[----:B------:R-:W-:Y:S02]  /*19b0*/  USHF.L.U32 UR16, UR29, 0xe, URZ ;  /* 0x0000000e1d107899 */ /* 0x000fe400080006ff */
[----:B------:R-:W-:Y:S02]  /*19c0*/  UISETP.NE.AND UP0, UPT, UR14, 0x5, UPT ;  /* 0x000000050e00788c */ /* 0x000fe4000bf05270 */
[----:B------:R-:W-:Y:S02]  /*19d0*/  ULEA UR32, UR15, UR16, 0x1 ;  /* 0x000000100f207291 */ /* 0x000fe4000f8e08ff */
[----:B------:R-:W-:Y:S02]  /*19e0*/  USEL UR8, URZ, 0x1, UP0 ;  /* 0x00000001ff087887 */ /* 0x000fe40008000000 */
[----:B------:R-:W-:-:S02]  /*19f0*/  USEL UR14, UR14, URZ, UP0 ;  /* 0x000000ff0e0e7287 */ /* 0x000fc40008000000 */
[----:B------:R-:W-:Y:S02]  /*1a00*/  UIADD3 UR16, UPT, UPT, UR6, UR16, URZ ;  /* 0x0000001006107290 */ /* 0x000fe4000fffe0ff */
[----:B------:R-:W-:Y:S01]  /*1a10*/  ULEA UR4, UR14, UR6, 0x3 ;  /* 0x000000060e047291 */ /* 0x000fe2000f8e18ff */
[----:B------:R-:W-:Y:S01]  /*1a20*/  LOP3.LUT R16, R16, UR8, RZ, 0x3c, !PT ;  /* 0x0000000810107c12 */ /* 0x000fe2000f8e3cff */
[----:B------:R-:W-:Y:S02]  /*1a30*/  USHF.L.U32 UR26, UR12, 0x7, URZ ;  /* 0x000000070c1a7899 */ /* 0x000fe400080006ff */
[----:B------:R-:W-:Y:S01]  /*1a40*/  ULEA UR8, UR29, UR22, 0xb ;  /* 0x000000161d087291 */ /* 0x000fe2000f8e58ff */
[----:B-1----:R-:W-:Y:S01]  /*1a50*/  SHF.L.U32 R4, R16, 0x1f, RZ ;  /* 0x0000001f10047819 */ /* 0x002fe200000006ff */
[----:B------:R-:W-:Y:S02]  /*1a60*/  USHF.L.U32 UR34, UR12, 0x6, URZ ;  /* 0x000000060c227899 */ /* 0x000fe400080006ff */
[----:B------:R-:W-:Y:S01]  /*1a70*/  UIADD3 UR32, UPT, UPT, UR6, 0x8400, UR32 ;  /* 0x0000840006207890 */ /* 0x000fe2000fffe020 */
[----:B------:R3:W1:Y:S01]  /*1a80*/  SYNCS.PHASECHK.TRANS64.TRYWAIT P0, [UR4+0x28], R4 ;  /* 0x00002804ff0075a7 */ /* 0x0006620008001104 */
[----:B------:R-:W-:-:S02]  /*1a90*/  UIADD3 UR24, UPT, UPT, UR16, 0x1c400, URZ ;  /* 0x0001c40010187890 */ /* 0x000fc4000fffe0ff */
[----:B------:R-:W-:Y:S02]  /*1aa0*/  UIADD3 UR18, UPT, UPT, UR26, 0x40, URZ ;  /* 0x000000401a127890 */ /* 0x000fe4000fffe0ff */
[----:B------:R-:W-:Y:S02]  /*1ab0*/  UIADD3 UR16, UPT, UPT, UR16, 0x1e400, URZ ;  /* 0x0001e40010107890 */ /* 0x000fe4000fffe0ff */
[----:B------:R-:W-:Y:S01]  /*1ac0*/  UIADD3 UR8, UPT, UPT, UR6, 0x30400, UR8 ;  /* 0x0003040006087890 */ /* 0x000fe2000fffe008 */
[----:B------:R-:W-:Y:S01]  /*1ad0*/  UMOV UR4, 0x30000 ;  /* 0x0003000000047882 */ /* 0x000fe20000000000 */
[----:B------:R-:W-:Y:S01]  /*1ae0*/  UMOV UR30, 0x0 ;  /* 0x00000000001e7882 */ /* 0x000fe20000000000 */
[----:B------:R-:W-:Y:S01]  /*1af0*/  UMOV UR31, 0x10000000 ;  /* 0x10000000001f7882 */ /* 0x000fe20000000000 */
[----:B------:R-:W-:Y:S01]  /*1b00*/  UMOV UR25, UR33 ;  /* 0x0000002100197c82 */ /* 0x000fe20008000000 */
[----:B------:R-:W-:Y:S01]  /*1b10*/  UMOV UR28, UR36 ;  /* 0x00000024001c7c82 */ /* 0x000fe20008000000 */
[----:B------:R-:W-:Y:S01]  /*1b20*/  UMOV UR17, UR33 ;  /* 0x0000002100117c82 */ /* 0x000fe20008000000 */
[----:B------:R-:W-:Y:S01]  /*1b30*/  UMOV UR19, UR27 ;  /* 0x0000001b00137c82 */ /* 0x000fe20008000000 */
[----:B------:R-:W-:Y:S01]  /*1b40*/  UMOV UR20, UR36 ;  /* 0x0000002400147c82 */ /* 0x000fe20008000000 */
[----:B------:R-:W-:Y:S01]  /*1b50*/  UTMALDG.3D.MULTICAST [UR32], [UR42], UR4, desc[UR30] ;  /* 0x00001e202a0073b4 */ /* 0x000fe20008011804 */
[----:B------:R-:W-:Y:S01]  /*1b60*/  UMOV UR13, UR36 ;  /* 0x00000024000d7c82 */ /* 0x000fe20008000000 */
[----:B------:R-:W-:Y:S01]  /*1b70*/  UMOV UR9, UR33 ;  /* 0x0000002100097c82 */ /* 0x000fe20008000000 */
[----:B------:R-:W-:Y:S01]  /*1b80*/  UMOV UR29, UR14 ;  /* 0x0000000e001d7c82 */ /* 0x000fe20008000000 */
[----:B------:R-:W-:Y:S01]  /*1b90*/  UTMALDG.3D [UR24], [UR40], desc[UR30] ;  /* 0x00001e18280075b4 */ /* 0x000fe20008011000 */
[----:B------:R-:W-:Y:S01]  /*1ba0*/  UTMALDG.3D [UR16], [UR40], desc[UR30] ;  /* 0x00001e10280075b4 */ /* 0x000fe20008011000 */
[----:B------:R2:W-:Y:S02]  /*1bb0*/  UTMALDG.4D.MULTICAST [UR8], [UR38], UR4, desc[UR30] ;  /* 0x00001e08260073b4 */ /* 0x0005e40008019804 */
[----:B--2---:R-:W-:-:S04]  /*1bc0*/  UIADD3 UR12, UPT, UPT, UR12, 0x1, URZ ;  /* 0x000000010c0c7890 */ /* 0x004fc8000fffe0ff */
[----:B------:R-:W-:-:S09]  /*1bd0*/  UISETP.NE.AND UP0, UPT, UR12, UR23, UPT ;  /* 0x000000170c00728c */ /* 0x000fd2000bf05270 */
[----:B---3--:R-:W-:Y:S05]  /*1be0*/  BRA.U UP0, `(.L_x_28) ;  /* 0xfffffffd00547547 */ /* 0x008fea000b83ffff */
.L_x_25:
[----:B------:R-:W-:Y:S01]  /*1bf0*/  LEA R8, R15, UR6, 0x3 ;  /* 0x000000060f087c11 */ /* 0x000fe2000f8e18ff */
[----:B------:R-:W-:Y:S01]  /*1c00*/  @!P1 SYNCS.ARRIVE.TRANS64.A1T0 RZ, [UR6+0x98], RZ ;  /* 0x000098ffffff99a7 */ /* 0x000fe20008100006 */
[----:B------:R-:W-:Y:S01]  /*1c10*/  SHF.L.U32 R5, R14, 0x1f, RZ ;  /* 0x0000001f0e057819 */ /* 0x000fe200000006ff */
[----:B------:R-:W-:-:S03]  /*1c20*/  NOP ;  /* 0x0000000000007918 */ /* 0x000fc60000000000 */
[----:B-12---:R-:W1:Y:S01]  /*1c30*/  SYNCS.PHASECHK.TRANS64.TRYWAIT P0, [R8+URZ+0xa0], R5 ;  /* 0x0000a005080075a7 */ /* 0x006e6200080011ff */
[----:B------:R-:W-:Y:S01]  /*1c40*/  LEA R4, R15, UR6, 0x4 ;  /* 0x000000060f047c11 */ /* 0x000fe2000f8e20ff */
[----:B-1----:R-:W-:Y:S06]  /*1c50*/  @!P0 BRA `(.L_x_29) ;  /* 0x0000006800f48947 */ /* 0x002fec0003800000 */
.L_x_129:
[----:B-1----:R-:W1:Y:S01]  /*1c60*/  LDS.128 R4, [R4+0x110] ;  /* 0x0001100004047984 */ /* 0x002e620000000c00 */
[----:B------:R-:W-:Y:S01]  /*1c70*/  ISETP.GE.AND P0, PT, R2, 0x1, PT ;  /* 0x000000010200780c */ /* 0x000fe20003f06270 */
[----:B------:R-:W-:Y:S01]  /*1c80*/  VIADD R8, R8, 0xb0 ;  /* 0x000000b008087836 */ /* 0x000fe20000000000 */
[----:B------:R-:W-:Y:S01]  /*1c90*/  @!PT LDS RZ, [RZ] ;  /* 0x00000000fffff984 */ /* 0x000fe20000000800 */
[----:B------:R-:W-:Y:S01]  /*1ca0*/  @!PT LDS RZ, [RZ] ;  /* 0x00000000fffff984 */ /* 0x000fe20000000800 */
[----:B------:R-:W-:Y:S01]  /*1cb0*/  @!PT LDS RZ, [RZ] ;  /* 0x00000000fffff984 */ /* 0x000fe20000000800 */
[----:B------:R-:W-:Y:S01]  /*1cc0*/  @!PT LDS RZ, [RZ] ;  /* 0x00000000fffff984 */ /* 0x000fe20000000800 */
[----:B------:R2:W-:Y:S06]  /*1cd0*/  MEMBAR.ALL.CTA ;  /* 0x0000000000007992 */ /* 0x0005ec0000008000 */
[----:B--2---:R-:W2:Y:S01]  /*1ce0*/  FENCE.VIEW.ASYNC.S ;  /* 0x00000000000073c6 */ /* 0x004ea20000000000 */
[----:B------:R-:W-:-:S04]  /*1cf0*/  PRMT R8, RZ, 0x654, R8 ;  /* 0x00000654ff087816 */ /* 0x000fc80000000008 */
[----:B--2---:R2:W-:Y:S01]  /*1d00*/  SYNCS.ARRIVE.TRANS64.RED.A1T0 RZ, [R8+URZ], RZ ;  /* 0x000000ff08ff79a7 */ /* 0x0045e200081004ff */
[----:B-1----:R-:W-:-:S13]  /*1d10*/  LOP3.LUT P2, RZ, R6, 0x1, RZ, 0xc0, !PT ;  /* 0x0000000106ff7812 */ /* 0x002fda000784c0ff */
[----:B------:R-:W-:Y:S01]  /*1d20*/  @P2 SHF.R.U32.HI R9, RZ, 0x10, R5 ;  /* 0x00000010ff092819 */ /* 0x000fe20000011605 */
[----:B------:R-:W-:Y:S01]  /*1d30*/  VOTEU.ANY UP0, P2 ;  /* 0x0000000000ff7886 */ /* 0x000fe20001000100 */
[----:B------:R-:W-:Y:S02]  /*1d40*/  @P2 MOV R11, R4 ;  /* 0x00000004000b2202 */ /* 0x000fe40000000f00 */
[----:B------:R-:W-:Y:S02]  /*1d50*/  @P2 R2UR.BROADCAST UR4, R9 ;  /* 0x00000000090422ca */ /* 0x000fe400008e0000 */
[----:B------:R-:W-:-:S11]  /*1d60*/  @P2 LOP3.LUT R10, R5, 0xffff, RZ, 0xc0, !PT ;  /* 0x0000ffff050a2812 */ /* 0x000fd600078ec0ff */
[----:B------:R-:W-:Y:S01]  /*1d70*/  @UP0 UMOV UR36, UR4 ;  /* 0x0000000400240c82 */ /* 0x000fe20008000000 */
[----:B--2---:R-:W-:Y:S05]  /*1d80*/  @!P0 BRA `(.L_x_30) ;  /* 0x0000000000b88947 */ /* 0x004fea0003800000 */
[----:B------:R-:W1:Y:S01]  /*1d90*/  LDC.64 R6, c[0x0][0xd18] ;  /* 0x00034600ff067b82 */ /* 0x000e620000000a00 */
[----:B------:R-:W-:-:S07]  /*1da0*/  ISETP.NE.AND P3, PT, R2, 0x1, PT ;  /* 0x000000010200780c */ /* 0x000fce0003f65270 */
[----:B------:R-:W2:Y:S08]  /*1db0*/  LDC.64 R8, c[0x0][0xd10] ;  /* 0x00034400ff087b82 */ /* 0x000eb00000000a00 */
[----:B------:R-:W3:Y:S08]  /*1dc0*/  LDC R17, c[0x0][0xd20] ;  /* 0x00034800ff117b82 */ /* 0x000ef00000000800 */
[----:B------:R-:W4:Y:S01]  /*1dd0*/  LDC R18, c[0x0][0xd0c] ;  /* 0x00034300ff127b82 */ /* 0x000f220000000800 */
[----:B-1----:R-:W-:Y:S01]  /*1de0*/  IMAD.HI.U32 R22, R0, R7, RZ ;  /* 0x0000000700167227 */ /* 0x002fe200078e00ff */
[----:B------:R-:W-:-:S06]  /*1df0*/  ISETP.NE.AND P0, PT, R6, 0x1, PT ;  /* 0x000000010600780c */ /* 0x000fcc0003f05270 */
[----:B------:R-:W1:Y:S01]  /*1e00*/  LDC.64 R4, c[0x0][0xd28] ;  /* 0x00034a00ff047b82 */ /* 0x000e620000000a00 */
[----:B--2---:R-:W-:-:S04]  /*1e10*/  IMAD.HI.U32 R20, R3, R8, RZ ;  /* 0x0000000803147227 */ /* 0x004fc800078e00ff */
[----:B------:R-:W-:Y:S01]  /*1e20*/  IMAD.HI.U32 R24, R11, R8, RZ ;  /* 0x000000080b187227 */ /* 0x000fe200078e00ff */
[----:B------:R-:W-:Y:S02]  /*1e30*/  SHF.R.U32.HI R20, RZ, R9, R20 ;  /* 0x00000009ff147219 */ /* 0x000fe40000011614 */
[----:B---3--:R-:W-:Y:S01]  /*1e40*/  SHF.R.U32.HI R19, RZ, R17, R22 ;  /* 0x00000011ff137219 */ /* 0x008fe20000011616 */
[----:B------:R-:W-:Y:S01]  /*1e50*/  IMAD.HI.U32 R22, R10, R7, RZ ;  /* 0x000000070a167227 */ /* 0x000fe200078e00ff */
[----:B------:R-:W-:Y:S02]  /*1e60*/  SHF.R.U32.HI R24, RZ, R9, R24 ;  /* 0x00000009ff187219 */ /* 0x000fe40000011618 */
[----:B------:R-:W-:Y:S02]  /*1e70*/  SEL R19, R0, R19, !P0 ;  /* 0x0000001300137207 */ /* 0x000fe40004000000 */
[----:B------:R-:W-:Y:S02]  /*1e80*/  SHF.R.U32.HI R17, RZ, R17, R22 ;  /* 0x00000011ff117219 */ /* 0x000fe40000011616 */
[----:B----4-:R-:W-:-:S02]  /*1e90*/  ISETP.NE.AND P1, PT, R18, 0x1, PT ;  /* 0x000000011200780c */ /* 0x010fc40003f25270 */
[----:B------:R-:W-:Y:S02]  /*1ea0*/  SEL R17, R10, R17, !P0 ;  /* 0x000000110a117207 */ /* 0x000fe40004000000 */
[----:B------:R-:W-:Y:S02]  /*1eb0*/  SEL R21, R3, R20, !P1 ;  /* 0x0000001403157207 */ /* 0x000fe40004800000 */
[----:B------:R-:W-:Y:S01]  /*1ec0*/  SEL R7, R11, R24, !P1 ;  /* 0x000000180b077207 */ /* 0x000fe20004800000 */
[----:B-1----:R-:W-:Y:S01]  /*1ed0*/  IMAD.HI.U32 R20, R19, R4, RZ ;  /* 0x0000000413147227 */ /* 0x002fe200078e00ff */
[----:B------:R-:W-:-:S03]  /*1ee0*/  IADD3 R9, PT, PT, -R17, RZ, RZ ;  /* 0x000000ff11097210 */ /* 0x000fc60007ffe1ff */
[----:B------:R-:W-:Y:S01]  /*1ef0*/  IMAD.HI.U32 R8, R21, R4, RZ ;  /* 0x0000000415087227 */ /* 0x000fe200078e00ff */
[----:B------:R-:W-:-:S03]  /*1f00*/  @P3 SHF.R.U32.HI R19, RZ, R5, R20 ;  /* 0x00000005ff133219 */ /* 0x000fc60000011614 */
[----:B------:R-:W-:Y:S01]  /*1f10*/  IMAD R9, R6, R9, R10 ;  /* 0x0000000906097224 */ /* 0x000fe200078e020a */
        /* <DEDUP_REMOVED lines=12> */
[----:B------:R-:W-:-:S05]  /*1fe0*/  @!P0 SEL R5, R7, R20, !P3 ;  /* 0x0000001407058207 */ /* 0x000fca0005800000 */
[--C-:B------:R-:W-:Y:S02]  /*1ff0*/  @!P0 IMAD.IADD R8, R8, 0x1, -R5.reuse ;  /* 0x0000000108088824 */ /* 0x100fe400078e0a05 */
[----:B------:R-:W-:Y:S01]  /*2000*/  @!P0 IMAD R5, R4, R21, R5 ;  /* 0x0000001504058224 */ /* 0x000fe200078e0205 */
[----:B------:R-:W-:Y:S01]  /*2010*/  IADD3 R4, PT, PT, -R7, RZ, RZ ;  /* 0x000000ff07047210 */ /* 0x000fe20007ffe1ff */
[----:B------:R-:W-:Y:S02]  /*2020*/  @!P0 IMAD R17, R2, R8, R7 ;  /* 0x0000000802118224 */ /* 0x000fe400078e0207 */
[----:B------:R-:W-:Y:S02]  /*2030*/  @!P0 IMAD.MOV.U32 R7, RZ, RZ, R5 ;  /* 0x000000ffff078224 */ /* 0x000fe400078e0005 */
[----:B------:R-:W-:Y:S02]  /*2040*/  IMAD R4, R18, R4, R11 ;  /* 0x0000000412047224 */ /* 0x000fe400078e020b */
[----:B------:R-:W-:-:S02]  /*2050*/  IMAD R10, R17, R6, R9 ;  /* 0x00000006110a7224 */ /* 0x000fc400078e0209 */
[----:B------:R-:W-:Y:S02]  /*2060*/  IMAD R11, R7, R18, R4 ;  /* 0x00000012070b7224 */ /* 0x000fe400078e0204 */
.L_x_30:
[----:B------:R-:W1:Y:S02]  /*2070*/  LDCU UR4, c[0x0][0xd30] ;  /* 0x0001a600ff0477ac */ /* 0x000e640008000800 */
[----:B-1----:R-:W-:-:S09]  /*2080*/  UISETP.NE.AND UP0, UPT, UR4, 0x1, UPT ;  /* 0x000000010400788c */ /* 0x002fd2000bf05270 */
[----:B------:R-:W-:Y:S05]  /*2090*/  BRA.U UP0, `(.L_x_31) ;  /* 0x0000000100407547 */ /* 0x000fea000b800000 */
[----:B------:R-:W1:Y:S08]  /*20a0*/  LDC.64 R6, c[0x0][0xd10] ;  /* 0x00034400ff067b82 */ /* 0x000e700000000a00 */
[----:B------:R-:W2:Y:S08]  /*20b0*/  LDC.64 R4, c[0x0][0xd18] ;  /* 0x00034600ff047b82 */ /* 0x000eb00000000a00 */
[----:B------:R-:W3:Y:S08]  /*20c0*/  LDC R8, c[0x0][0xd20] ;  /* 0x00034800ff087b82 */ /* 0x000ef00000000800 */
[----:B------:R-:W4:Y:S01]  /*20d0*/  LDC R18, c[0x0][0xd0c] ;  /* 0x00034300ff127b82 */ /* 0x000f220000000800 */
[----:B-1----:R-:W-:-:S05]  /*20e0*/  IMAD.HI.U32 R6, R11, R6, RZ ;  /* 0x000000060b067227 */ /* 0x002fca00078e00ff */
[----:B------:R-:W-:Y:S01]  /*20f0*/  SHF.R.U32.HI R6, RZ, R7, R6 ;  /* 0x00000007ff067219 */ /* 0x000fe20000011606 */
[----:B--2---:R-:W-:Y:S01]  /*2100*/  IMAD.HI.U32 R5, R10, R5, RZ ;  /* 0x000000050a057227 */ /* 0x004fe200078e00ff */
[----:B------:R-:W-:-:S04]  /*2110*/  ISETP.NE.AND P0, PT, R4, 0x1, PT ;  /* 0x000000010400780c */ /* 0x000fc80003f05270 */
[----:B---3--:R-:W-:-:S04]  /*2120*/  SHF.R.U32.HI R5, RZ, R8, R5 ;  /* 0x00000008ff057219 */ /* 0x008fc80000011605 */
[----:B------:R-:W-:Y:S02]  /*2130*/  SEL R5, R10, R5, !P0 ;  /* 0x000000050a057207 */ /* 0x000fe40004000000 */
[----:B----4-:R-:W-:-:S04]  /*2140*/  ISETP.NE.AND P1, PT, R18, 0x1, PT ;  /* 0x000000011200780c */ /* 0x010fc80003f25270 */
[----:B------:R-:W-:-:S05]  /*2150*/  SEL R6, R11, R6, !P1 ;  /* 0x000000060b067207 */ /* 0x000fca0004800000 */
[----:B------:R-:W-:Y:S02]  /*2160*/  IMAD.IADD R7, R5, 0x1, -R6 ;  /* 0x0000000105077824 */ /* 0x000fe400078e0a06 */
[----:B------:R-:W-:Y:S02]  /*2170*/  IMAD.IADD R5, R6, 0x1, -R5 ;  /* 0x0000000106057824 */ /* 0x000fe400078e0a05 */
[----:B------:R-:W-:Y:S02]  /*2180*/  IMAD R11, R7, R18, R11 ;  /* 0x00000012070b7224 */ /* 0x000fe400078e020b */
[----:B------:R-:W-:-:S07]  /*2190*/  IMAD R10, R5, R4, R10 ;  /* 0x00000004050a7224 */ /* 0x000fce00078e020a */
.L_x_31:
[----:B------:R-:W-:Y:S01]  /*21a0*/  VIADD R15, R15, 0x1 ;  /* 0x000000010f0f7836 */ /* 0x000fe20000000000 */
[----:B------:R-:W-:Y:S01]  /*21b0*/  PLOP3.LUT P1, PT, PT, PT, PT, 0x80, 0x8 ;  /* 0x000000000008781c */ /* 0x000fe20003f2f070 */
[----:B------:R-:W-:Y:S02]  /*21c0*/  IMAD.IADD R4, R11, 0x1, R62 ;  /* 0x000000010b047824 */ /* 0x000fe400078e023e */
[----:B------:R-:W-:Y:S01]  /*21d0*/  IMAD.IADD R20, R10, 0x1, R51 ;  /* 0x000000010a147824 */ /* 0x000fe200078e0233 */
[C---:B------:R-:W-:Y:S02]  /*21e0*/  ISETP.NE.AND P0, PT, R15.reuse, 0x2, PT ;  /* 0x000000020f00780c */ /* 0x040fe40003f05270 */
[----:B------:R-:W-:Y:S02]  /*21f0*/  R2UR UR11, R4 ;  /* 0x00000000040b72ca */ /* 0x000fe400000e0000 */
[----:B------:R-:W-:Y:S02]  /*2200*/  SEL R5, RZ, 0x1, P0 ;  /* 0x00000001ff057807 */ /* 0x000fe40000000000 */
[----:B------:R-:W-:-:S02]  /*2210*/  SEL R15, R15, RZ, P0 ;  /* 0x000000ff0f0f7207 */ /* 0x000fc40000000000 */
[----:B------:R-:W-:Y:S01]  /*2220*/  LOP3.LUT R14, R14, R5, RZ, 0x3c, !PT ;  /* 0x000000050e0e7212 */ /* 0x000fe200078e3cff */
[----:B------:R-:W-:Y:S08]  /*2230*/  @P2 BRA `(.L_x_32) ;  /* 0xfffffff400342947 */ /* 0x000ff0000383ffff */
[----:B------:R-:W-:Y:S01]  /*2240*/  UIADD3 UR6, UPT, UPT, UR6, 0x28, URZ ;  /* 0x0000002806067890 */ /* 0x000fe2000fffe0ff */
[----:B------:R-:W-:-:S03]  /*2250*/  SHF.L.U32 R3, R16, 0x1f, RZ ;  /* 0x0000001f10037819 */ /* 0x000fc600000006ff */
[----:B------:R-:W-:-:S09]  /*2260*/  ULEA UR4, UR14, UR6, 0x3 ;  /* 0x000000060e047291 */ /* 0x000fd2000f8e18ff */
[----:B------:R-:W1:Y:S02]  /*2270*/  SYNCS.PHASECHK.TRANS64.TRYWAIT P0, [UR4], R3 ;  /* 0x00000003ff0075a7 */ /* 0x000e640008001104 */
[----:B-1----:R-:W-:Y:S05]  /*2280*/  @!P0 BRA `(.L_x_33) ;  /* 0x00000064007c8947 */ /* 0x002fea0003800000 */
.L_x_131:
[----:B------:R-:W-:-:S04]  /*2290*/  UIADD3 UR5, UPT, UPT, UR14, 0x1, URZ ;  /* 0x000000010e057890 */ /* 0x000fc8000fffe0ff */
[----:B------:R-:W-:-:S04]  /*22a0*/  UISETP.NE.AND UP0, UPT, UR5, 0x5, UPT ;  /* 0x000000050500788c */ /* 0x000fc8000bf05270 */
[----:B------:R-:W-:Y:S02]  /*22b0*/  USEL UR7, URZ, 0x1, UP0 ;  /* 0x00000001ff077887 */ /* 0x000fe40008000000 */
[----:B------:R-:W-:-:S04]  /*22c0*/  USEL UR5, UR5, URZ, UP0 ;  /* 0x000000ff05057287 */ /* 0x000fc80008000000 */
[----:B------:R-:W-:Y:S01]  /*22d0*/  ULEA UR4, UR5, UR6, 0x3 ;  /* 0x0000000605047291 */ /* 0x000fe2000f8e18ff */
[----:B------:R-:W-:-:S04]  /*22e0*/  LOP3.LUT R2, R16, UR7, RZ, 0x3c, !PT ;  /* 0x0000000710027c12 */ /* 0x000fc8000f8e3cff */
[----:B-1----:R-:W-:-:S04]  /*22f0*/  SHF.L.U32 R3, R2, 0x1f, RZ ;  /* 0x0000001f02037819 */ /* 0x002fc800000006ff */
[----:B------:R-:W1:Y:S02]  /*2300*/  SYNCS.PHASECHK.TRANS64.TRYWAIT P0, [UR4], R3 ;  /* 0x00000003ff0075a7 */ /* 0x000e640008001104 */
[----:B-1----:R-:W-:Y:S05]  /*2310*/  @!P0 BRA `(.L_x_34) ;  /* 0x0000006400708947 */ /* 0x002fea0003800000 */
.L_x_133:
        /* <DEDUP_REMOVED lines=9> */
.L_x_135:
        /* <DEDUP_REMOVED lines=9> */
.L_x_137:
[----:B------:R-:W-:-:S04]  /*2440*/  UIADD3 UR5, UPT, UPT, UR5, 0x1, URZ ;  /* 0x0000000105057890 */ /* 0x000fc8000fffe0ff */
[----:B------:R-:W-:-:S04]  /*2450*/  UISETP.NE.AND UP0, UPT, UR5, 0x5, UPT ;  /* 0x000000050500788c */ /* 0x000fc8000bf05270 */
[----:B------:R-:W-:Y:S02]  /*2460*/  USEL UR4, URZ, 0x1, UP0 ;  /* 0x00000001ff047887 */ /* 0x000fe40008000000 */
[----:B------:R-:W-:-:S04]  /*2470*/  USEL UR5, UR5, URZ, UP0 ;  /* 0x000000ff05057287 */ /* 0x000fc80008000000 */
[----:B------:R-:W-:Y:S01]  /*2480*/  ULEA UR5, UR5, UR6, 0x3 ;  /* 0x0000000605057291 */ /* 0x000fe2000f8e18ff */
[----:B-1----:R-:W-:-:S04]  /*2490*/  LOP3.LUT R3, R2, UR4, RZ, 0x3c, !PT ;  /* 0x0000000402037c12 */ /* 0x002fc8000f8e3cff */
[----:B------:R-:W-:Y:S01]  /*24a0*/  SHF.L.U32 R3, R3, 0x1f, RZ ;  /* 0x0000001f03037819 */ /* 0x000fe200000006ff */
[----:B------:R-:W-:-:S07]  /*24b0*/  IMAD.U32 R0, RZ, RZ, UR5 ;  /* 0x00000005ff007e24 */ /* 0x000fce000f8e00ff */
.L_x_37:
[----:B-1----:R1:W2:Y:S02]  /*24c0*/  SYNCS.PHASECHK.TRANS64.TRYWAIT P0, [R0+URZ], R3 ;  /* 0x00000003000075a7 */ /* 0x0022a400080011ff */
[----:B--2---:R-:W-:Y:S05]  /*24d0*/  @!P0 NANOSLEEP.SYNCS 0x989680 ;  /* 0x009896800000895d */ /* 0x004fea0003900000 */
[----:B------:R-:W2:Y:S02]  /*24e0*/  @!P0 SYNCS.PHASECHK.TRANS64 P0, [R0+URZ], R3 ;  /* 0x00000003000085a7 */ /* 0x000ea400080010ff */
[----:B--2-4-:R-:W-:Y:S05]  /*24f0*/  @P0 EXIT ;  /* 0x000000000000094d */ /* 0x014fea0003800000 */
[----:B------:R-:W-:Y:S05]  /*2500*/  BRA `(.L_x_37) ;  /* 0xfffffffc00ec7947 */ /* 0x000fea000383ffff */
.L_x_22:
[----:B------:R-:W-:-:S04]  /*2510*/  UISETP.NE.AND UP1, UPT, UR37, URZ, UPT ;  /* 0x000000ff2500728c */ /* 0x000fc8000bf25270 */
[----:B------:R-:W-:-:S09]  /*2520*/  UISETP.NE.OR UP1, UPT, UR8, 0x1, UP1 ;  /* 0x000000010800788c */ /* 0x000fd20008f25670 */
[----:B------:R-:W-:Y:S05]  /*2530*/  BRA.U UP1, `(.L_x_38) ;  /* 0x0000000501487547 */ /* 0x000fea000b800000 */
[----:B------:R-:W-:Y:S01]  /*2540*/  ISETP.GE.U32.AND P2, PT, R3, 0x2, PT ;  /* 0x000000020300780c */ /* 0x000fe20003f46070 */
[----:B------:R-:W-:Y:S01]  /*2550*/  IMAD.MOV.U32 R12, RZ, RZ, 0x1 ;  /* 0x00000001ff0c7424 */ /* 0x000fe200078e00ff */
[----:B------:R-:W-:Y:S02]  /*2560*/  CS2R R10, SRZ ;  /* 0x00000000000a7805 */ /* 0x000fe4000001ff00 */
[----:B------:R-:W-:Y:S01]  /*2570*/  CS2R R8, SRZ ;  /* 0x0000000000087805 */ /* 0x000fe2000001ff00 */
[----:B------:R-:W-:Y:S01]  /*2580*/  UMOV UR4, 0x400 ;  /* 0x0000040000047882 */ /* 0x000fe20000000000 */
[----:B------:R-:W-:Y:S01]  /*2590*/  UMOV UR6, URZ ;  /* 0x000000ff00067c82 */ /* 0x000fe20008000000 */
[----:B------:R-:W-:-:S12]  /*25a0*/  ULEA UR37, UR37, UR4, 0x18 ;  /* 0x0000000425257291 */ /* 0x000fd8000f8ec0ff */
.L_x_42:
[----:B------:R-:W-:Y:S02]  /*25b0*/  LEA R0, R8, UR37, 0x3 ;  /* 0x0000002508007c11 */ /* 0x000fe4000f8e18ff */
[----:B------:R-:W-:-:S03]  /*25c0*/  SHF.L.U32 R5, R9, 0x1f, RZ ;  /* 0x0000001f09057819 */ /* 0x000fc600000006ff */
[----:B------:R-:W-:Y:S01]  /*25d0*/  VIADD R4, R0, 0xf0 ;  /* 0x000000f000047836 */ /* 0x000fe20000000000 */
[----:B------:R-:W1:Y:S02]  /*25e0*/  SYNCS.PHASECHK.TRANS64.TRYWAIT P0, [R0+URZ+0xe0], R5 ;  /* 0x0000e005000075a7 */ /* 0x000e6400080011ff */
[----:B-1----:R-:W-:Y:S05]  /*25f0*/  @!P0 BRA `(.L_x_39) ;  /* 0x0000006400008947 */ /* 0x002fea0003800000 */
.L_x_138:
[----:B------:R-:W-:Y:S01]  /*2600*/  ULEA UR5, UR6, UR37, 0x3 ;  /* 0x0000002506057291 */ /* 0x000fe2000f8e18ff */
[----:B------:R-:W-:Y:S01]  /*2610*/  PRMT R4, RZ, 0x654, R4 ;  /* 0x00000654ff047816 */ /* 0x000fe20000000004 */
[----:B-1----:R-:W-:Y:S01]  /*2620*/  @!P2 IMAD.MOV.U32 R5, RZ, RZ, 0x10 ;  /* 0x00000010ff05a424 */ /* 0x002fe200078e00ff */
[----:B------:R-:W-:Y:S01]  /*2630*/  SHF.L.U32 R7, R12, 0x1f, RZ ;  /* 0x0000001f0c077819 */ /* 0x000fe200000006ff */
[----:B------:R-:W-:Y:S01]  /*2640*/  UIADD3 UR4, UPT, UPT, UR5, 0xa0, URZ ;  /* 0x000000a005047890 */ /* 0x000fe2000fffe0ff */
[----:B------:R1:W-:Y:S05]  /*2650*/  SYNCS.ARRIVE.TRANS64.RED.A1T0 RZ, [R4+URZ], RZ ;  /* 0x000000ff04ff79a7 */ /* 0x0003ea00081004ff */
[----:B------:R-:W-:Y:S01]  /*2660*/  IMAD.U32 R0, RZ, RZ, UR4 ;  /* 0x00000004ff007e24 */ /* 0x000fe2000f8e00ff */
[----:B------:R-:W2:Y:S04]  /*2670*/  SYNCS.PHASECHK.TRANS64.TRYWAIT P0, [UR5+0xb0], R7 ;  /* 0x0000b007ff0075a7 */ /* 0x000ea80008001105 */
[----:B------:R-:W-:Y:S01]  /*2680*/  PRMT R13, R3, 0x654, R0 ;  /* 0x00000654030d7816 */ /* 0x000fe20000000000 */
[----:B-12---:R-:W-:Y:S06]  /*2690*/  @!P0 BRA `(.L_x_40) ;  /* 0x0000006000ec8947 */ /* 0x006fec0003800000 */
.L_x_140:
[----:B------:R-:W-:Y:S01]  /*26a0*/  ULEA UR4, UR6, UR37, 0x4 ;  /* 0x0000002506047291 */ /* 0x000fe2000f8e20ff */
[----:B---3--:R-:W-:Y:S01]  /*26b0*/  SEL R2, R13, R2, !P2 ;  /* 0x000000020d027207 */ /* 0x008fe20005000000 */
[----:B------:R-:W-:Y:S01]  /*26c0*/  UIADD3 UR5, UPT, UPT, UR5, 0xa0, URZ ;  /* 0x000000a005057890 */ /* 0x000fe2000fffe0ff */
[----:B-1----:R-:W-:Y:S01]  /*26d0*/  LEA R0, R11, UR37, 0x3 ;  /* 0x000000250b007c11 */ /* 0x002fe2000f8e18ff */
[----:B------:R-:W-:Y:S01]  /*26e0*/  UIADD3 UR4, UPT, UPT, UR4, 0x110, URZ ;  /* 0x0000011004047890 */ /* 0x000fe2000fffe0ff */
[----:B------:R1:W-:Y:S01]  /*26f0*/  @!P2 SYNCS.ARRIVE.TRANS64.RED RZ, [R2+URZ], R5 ;  /* 0x0000000502ffa9a7 */ /* 0x0003e200080004ff */
[----:B------:R-:W-:Y:S01]  /*2700*/  UIADD3 UR6, UPT, UPT, UR6, 0x1, URZ ;  /* 0x0000000106067890 */ /* 0x000fe2000fffe0ff */
[----:B------:R-:W-:-:S03]  /*2710*/  VIADD R8, R8, 0x1 ;  /* 0x0000000108087836 */ /* 0x000fc60000000000 */
[----:B------:R-:W-:Y:S02]  /*2720*/  UISETP.NE.AND UP0, UPT, UR6, 0x2, UPT ;  /* 0x000000020600788c */ /* 0x000fe4000bf05270 */
[----:B------:R-:W-:Y:S01]  /*2730*/  ISETP.NE.AND P0, PT, R8, 0x2, PT ;  /* 0x000000020800780c */ /* 0x000fe20003f05270 */
[----:B------:R-:W-:Y:S06]  /*2740*/  UGETNEXTWORKID.BROADCAST [UR4], [UR5] ;  /* 0x00000000040073ca */ /* 0x000fec0008000100 */
[----:B------:R-:W-:Y:S02]  /*2750*/  USEL UR4, URZ, 0x1, UP0 ;  /* 0x00000001ff047887 */ /* 0x000fe40008000000 */
[----:B------:R-:W-:-:S04]  /*2760*/  USEL UR6, UR6, URZ, UP0 ;  /* 0x000000ff06067287 */ /* 0x000fc80008000000 */
[----:B------:R-:W-:Y:S02]  /*2770*/  LOP3.LUT R12, R12, UR4, RZ, 0x3c, !PT ;  /* 0x000000040c0c7c12 */ /* 0x000fe4000f8e3cff */
[----:B-1----:R-:W-:-:S04]  /*2780*/  SHF.L.U32 R5, R10, 0x1f, RZ ;  /* 0x0000001f0a057819 */ /* 0x002fc800000006ff */
[----:B------:R-:W1:Y:S02]  /*2790*/  SYNCS.PHASECHK.TRANS64.TRYWAIT P1, [R0+URZ+0xa0], R5 ;  /* 0x0000a005000075a7 */ /* 0x000e6400080211ff */
[----:B-1----:R-:W-:Y:S05]  /*27a0*/  @!P1 BRA `(.L_x_41) ;  /* 0x0000006000c09947 */ /* 0x002fea0003800000 */
.L_x_141:
[C---:B------:R-:W-:Y:S01]  /*27b0*/  LEA R4, R11.reuse, UR37, 0x4 ;  /* 0x000000250b047c11 */ /* 0x040fe2000f8e20ff */
[----:B-1----:R-:W-:Y:S01]  /*27c0*/  VIADD R0, R0, 0xb0 ;  /* 0x000000b000007836 */ /* 0x002fe20000000000 */
[----:B------:R-:W-:Y:S01]  /*27d0*/  SEL R8, R8, RZ, P0 ;  /* 0x000000ff08087207 */ /* 0x000fe20000000000 */
[----:B------:R-:W-:-:S03]  /*27e0*/  VIADD R11, R11, 0x1 ;  /* 0x000000010b0b7836 */ /* 0x000fc60000000000 */
[----:B------:R-:W1:Y:S01]  /*27f0*/  LDS.128 R4, [R4+0x110] ;  /* 0x0001100004047984 */ /* 0x000e620000000c00 */
[----:B------:R-:W-:Y:S02]  /*2800*/  PRMT R0, RZ, 0x654, R0 ;  /* 0x00000654ff007816 */ /* 0x000fe40000000000 */
[C---:B------:R-:W-:Y:S01]  /*2810*/  ISETP.NE.AND P1, PT, R11.reuse, 0x2, PT ;  /* 0x000000020b00780c */ /* 0x040fe20003f25270 */
[----:B------:R-:W-:Y:S01]  /*2820*/  @!PT LDS RZ, [RZ] ;  /* 0x00000000fffff984 */ /* 0x000fe20000000800 */
[----:B------:R-:W-:Y:S01]  /*2830*/  @!PT LDS RZ, [RZ] ;  /* 0x00000000fffff984 */ /* 0x000fe20000000800 */
[----:B------:R-:W-:Y:S01]  /*2840*/  @!PT LDS RZ, [RZ] ;  /* 0x00000000fffff984 */ /* 0x000fe20000000800 */
[----:B------:R-:W-:Y:S01]  /*2850*/  @!PT LDS RZ, [RZ] ;  /* 0x00000000fffff984 */ /* 0x000fe20000000800 */
[----:B------:R2:W-:Y:S06]  /*2860*/  MEMBAR.ALL.CTA ;  /* 0x0000000000007992 */ /* 0x0005ec0000008000 */
[----:B--2---:R-:W2:Y:S01]  /*2870*/  FENCE.VIEW.ASYNC.S ;  /* 0x00000000000073c6 */ /* 0x004ea20000000000 */
[----:B------:R-:W-:Y:S01]  /*2880*/  SEL R11, R11, RZ, P1 ;  /* 0x000000ff0b0b7207 */ /* 0x000fe20000800000 */
[----:B--2---:R2:W-:Y:S01]  /*2890*/  SYNCS.ARRIVE.TRANS64.RED.A1T0 RZ, [R0+URZ], RZ ;  /* 0x000000ff00ff79a7 */ /* 0x0045e200081004ff */
[----:B-1----:R-:W-:-:S02]  /*28a0*/  LOP3.LUT P3, RZ, R6, 0x1, RZ, 0xc0, !PT ;  /* 0x0000000106ff7812 */ /* 0x002fc4000786c0ff */
[----:B------:R-:W-:-:S04]  /*28b0*/  SEL R5, RZ, 0x1, P1 ;  /* 0x00000001ff057807 */ /* 0x000fc80000800000 */
[----:B------:R-:W-:Y:S02]  /*28c0*/  LOP3.LUT R10, R10, R5, RZ, 0x3c, !PT ;  /* 0x000000050a0a7212 */ /* 0x000fe400078e3cff */
[----:B--2---:R-:W-:-:S04]  /*28d0*/  SEL R0, RZ, 0x1, P0 ;  /* 0x00000001ff007807 */ /* 0x004fc80000000000 */
[----:B------:R-:W-:Y:S01]  /*28e0*/  LOP3.LUT R9, R9, R0, RZ, 0x3c, !PT ;  /* 0x0000000009097212 */ /* 0x000fe200078e3cff */
[----:B------:R-:W-:Y:S06]  /*28f0*/  @P3 BRA `(.L_x_42) ;  /* 0xfffffffc002c3947 */ /* 0x000fec000383ffff */
[----:B------:R-:W-:Y:S01]  /*2900*/  ULEA UR5, UR6, UR37, 0x3 ;  /* 0x0000002506057291 */ /* 0x000fe2000f8e18ff */
[----:B------:R-:W-:-:S08]  /*2910*/  SHF.L.U32 R3, R12, 0x1f, RZ ;  /* 0x0000001f0c037819 */ /* 0x000fd000000006ff */
[----:B------:R-:W1:Y:S02]  /*2920*/  SYNCS.PHASECHK.TRANS64 P0, [UR5+0xb0], R3 ;  /* 0x0000b003ff0075a7 */ /* 0x000e640008001005 */
[----:B-1----:R-:W-:Y:S05]  /*2930*/  @P0 BRA `(.L_x_43) ;  /* 0x0000000000080947 */ /* 0x002fea0003800000 */
[----:B------:R-:W1:Y:S02]  /*2940*/  SYNCS.PHASECHK.TRANS64.TRYWAIT P0, [UR5+0xb0], R3 ;  /* 0x0000b003ff0075a7 */ /* 0x000e640008001105 */
[----:B-1----:R-:W-:Y:S05]  /*2950*/  @!P0 BRA `(.L_x_44) ;  /* 0x0000006000688947 */ /* 0x002fea0003800000 */
.L_x_43:
[----:B------:R-:W-:-:S04]  /*2960*/  UIADD3 UR4, UPT, UPT, UR6, 0x1, URZ ;  /* 0x0000000106047890 */ /* 0x000fc8000fffe0ff */
[----:B------:R-:W-:-:S04]  /*2970*/  UISETP.NE.AND UP0, UPT, UR4, 0x2, UPT ;  /* 0x000000020400788c */ /* 0x000fc8000bf05270 */
[----:B------:R-:W-:Y:S02]  /*2980*/  USEL UR7, URZ, 0x1, UP0 ;  /* 0x00000001ff077887 */ /* 0x000fe40008000000 */
[----:B------:R-:W-:-:S04]  /*2990*/  USEL UR4, UR4, URZ, UP0 ;  /* 0x000000ff04047287 */ /* 0x000fc80008000000 */
[----:B------:R-:W-:Y:S01]  /*29a0*/  ULEA UR4, UR4, UR37, 0x3 ;  /* 0x0000002504047291 */ /* 0x000fe2000f8e18ff */
[----:B-1----:R-:W-:-:S04]  /*29b0*/  LOP3.LUT R3, R12, UR7, RZ, 0x3c, !PT ;  /* 0x000000070c037c12 */ /* 0x002fc8000f8e3cff */
[----:B------:R-:W-:-:S04]  /*29c0*/  SHF.L.U32 R0, R3, 0x1f, RZ ;  /* 0x0000001f03007819 */ /* 0x000fc800000006ff */
[----:B------:R-:W1:Y:S02]  /*29d0*/  SYNCS.PHASECHK.TRANS64 P0, [UR4+0xb0], R0 ;  /* 0x0000b000ff0075a7 */ /* 0x000e640008001004 */
[----:B-1----:R-:W-:Y:S05]  /*29e0*/  @P0 EXIT ;  /* 0x000000000000094d */ /* 0x002fea0003800000 */
[----:B------:R-:W-:Y:S02]  /*29f0*/  SHF.L.U32 R3, R3, 0x1f, RZ ;  /* 0x0000001f03037819 */ /* 0x000fe400000006ff */
[----:B------:R-:W-:-:S07]  /*2a00*/  MOV R0, UR4 ;  /* 0x0000000400007c02 */ /* 0x000fce0008000f00 */
.L_x_45:
[----:B-1----:R1:W2:Y:S02]  /*2a10*/  SYNCS.PHASECHK.TRANS64.TRYWAIT P0, [R0+URZ+0xb0], R3 ;  /* 0x0000b003000075a7 */ /* 0x0022a400080011ff */
[----:B--2---:R-:W-:Y:S05]  /*2a20*/  @!P0 NANOSLEEP.SYNCS 0x989680 ;  /* 0x009896800000895d */ /* 0x004fea0003900000 */
[----:B------:R-:W2:Y:S02]  /*2a30*/  @!P0 SYNCS.PHASECHK.TRANS64 P0, [R0+URZ+0xb0], R3 ;  /* 0x0000b003000085a7 */ /* 0x000ea400080010ff */
[----:B--2---:R-:W-:Y:S05]  /*2a40*/  @P0 EXIT ;  /* 0x000000000000094d */ /* 0x004fea0003800000 */
[----:B------:R-:W-:Y:S05]  /*2a50*/  BRA `(.L_x_45) ;  /* 0xfffffffc00ec7947 */ /* 0x000fea000383ffff */
.L_x_38:
[----:B------:R-:W-:Y:S05]  /*2a60*/  BRA.U UP4, `(.L_x_46) ;  /* 0x0000000d04b87547 */ /* 0x000fea000b800000 */
[----:B------:R-:W-:Y:S01]  /*2a70*/  UMOV UR4, 0x40 ;  /* 0x0000004000047882 */ /* 0x000fe20000000000 */
[----:B------:R-:W-:Y:S01]  /*2a80*/  NOP ;  /* 0x0000000000007918 */ /* 0x000fe20000000000 */
[----:B------:R-:W-:Y:S01]  /*2a90*/  ULEA UR4, UR37, UR4, 0x18 ;  /* 0x0000000425047291 */ /* 0x000fe2000f8ec0ff */
[----:B------:R-:W-:Y:S02]  /*2aa0*/  UMOV UR5, 0x400 ;  /* 0x0000040000057882 */ /* 0x000fe40000000000 */
[----:B------:R-:W-:-:S06]  /*2ab0*/  ULEA UR37, UR37, UR5, 0x18 ;  /* 0x0000000525257291 */ /* 0x000fcc000f8ec0ff */
[----:B---3--:R-:W1:Y:S02]  /*2ac0*/  LDS.U8 R2, [UR4+0x1c] ;  /* 0x00001c04ff027984 */ /* 0x008e640008000000 */
[----:B-1----:R-:W-:-:S13]  /*2ad0*/  ISETP.NE.AND P0, PT, R2, RZ, PT ;  /* 0x000000ff0200720c */ /* 0x002fda0003f05270 */
[----:B------:R-:W-:Y:S05]  /*2ae0*/  @P0 BRA `(.L_x_47) ;  /* 0x0000000000580947 */ /* 0x000fea0003800000 */
[----:B------:R-:W-:-:S13]  /*2af0*/  ELECT P0, URZ, PT ;  /* 0x0000000000ff782f */ /* 0x000fda0003800000 */
[----:B------:R-:W-:Y:S05]  /*2b00*/  @!P0 BRA `(.L_x_48) ;  /* 0x0000000000608947 */ /* 0x000fea0003800000 */
[----:B------:R-:W-:Y:S01]  /*2b10*/  UMOV UR5, 0x10 ;  /* 0x0000001000057882 */ /* 0x000fe20000000000 */
[----:B------:R-:W-:Y:S01]  /*2b20*/  HFMA2 R2, -RZ, RZ, 0, 5.9604644775390625e-08 ;  /* 0x00000001ff027431 */ /* 0x000fe200000001ff */
[----:B------:R-:W-:-:S03]  /*2b30*/  MOV R3, 0xffff ;  /* 0x0000ffff00037802 */ /* 0x000fc60000000f00 */
[----:B------:R-:W-:Y:S04]  /*2b40*/  DEPBAR.LE SB1, 0x36 ;  /* 0x00009d800000791a */ /* 0x000fe80000000000 */
[----:B------:R-:W1:Y:S02]  /*2b50*/  UTCATOMSWS.FIND_AND_SET.ALIGN UP0, UR5, UR5 ;  /* 0x00000005000575e3 */ /* 0x000e640008000800 */
[----:B-1----:R-:W-:Y:S01]  /*2b60*/  MOV R4, UR5 ;  /* 0x0000000500047c02 */ /* 0x002fe20008000f00 */
[----:B------:R-:W-:Y:S06]  /*2b70*/  BRA.U UP0, `(.L_x_49) ;  /* 0x0000000100187547 */ /* 0x000fec000b800000 */
.L_x_50:
[----:B------:R-:W-:Y:S05]  /*2b80*/  NANOSLEEP 0x64 ;  /* 0x000000640000795d */ /* 0x000fea0003800000 */
[----:B------:R-:W-:-:S05]  /*2b90*/  UMOV UR5, 0x10 ;  /* 0x0000001000057882 */ /* 0x000fca0000000000 */
[----:B------:R-:W-:Y:S04]  /*2ba0*/  DEPBAR.LE SB1, 0x36 ;  /* 0x00009d800000791a */ /* 0x000fe80000000000 */
[----:B------:R-:W1:Y:S02]  /*2bb0*/  UTCATOMSWS.FIND_AND_SET.ALIGN UP0, UR5, UR5 ;  /* 0x00000005000575e3 */ /* 0x000e640008000800 */
[----:B-1----:R-:W-:Y:S01]  /*2bc0*/  MOV R4, UR5 ;  /* 0x0000000500047c02 */ /* 0x002fe20008000f00 */
[----:B------:R-:W-:Y:S05]  /*2bd0*/  BRA.U !UP0, `(.L_x_50) ;  /* 0xfffffffd08e87547 */ /* 0x000fea000b83ffff */
.L_x_49:
[-C--:B------:R-:W-:Y:S02]  /*2be0*/  SHF.L.U32 R3, R3, R4.reuse, RZ ;  /* 0x0000000403037219 */ /* 0x080fe400000006ff */
[----:B------:R-:W-:Y:S01]  /*2bf0*/  SHF.L.U32 R2, R2, R4, RZ ;  /* 0x0000000402027219 */ /* 0x000fe200000006ff */
[----:B------:R-:W-:Y:S02]  /*2c00*/  IMAD.SHL.U32 R4, R4, 0x20, RZ ;  /* 0x0000002004047824 */ /* 0x000fe400078e00ff */
[----:B------:R1:W-:Y:S04]  /*2c10*/  ATOMS.OR RZ, [UR4+0x14], R3 ;  /* 0x00001403ffff798c */ /* 0x0003e8000b000004 */
[----:B------:R1:W-:Y:S04]  /*2c20*/  ATOMS.OR RZ, [UR4+0x18], R2 ;  /* 0x00001802ffff798c */ /* 0x0003e8000b000004 */
[----:B------:R1:W-:Y:S01]  /*2c30*/  STS [UR37+0x130], R4 ;  /* 0x00013004ff007988 */ /* 0x0003e20008000825 */
[----:B------:R-:W-:Y:S05]  /*2c40*/  BRA `(.L_x_48) ;  /* 0x0000000000107947 */ /* 0x000fea0003800000 */
.L_x_47:
[----:B------:R-:W-:-:S05]  /*2c50*/  MOV R2, 0xffffffff ;  /* 0xffffffff00027802 */ /* 0x000fca0000000f00 */
[----:B------:R1:W-:Y:S02]  /*2c60*/  STS [UR37+0x130], R2 ;  /* 0x00013002ff007988 */ /* 0x0003e40008000825 */
[----:B-1----:R-:W-:Y:S02]  /*2c70*/  MOV R2, 0x2c90 ;  /* 0x00002c9000027802 */ /* 0x002fe40000000f00 */
[----:B-----5:R-:W-:Y:S05]  /*2c80*/  CALL.REL.NOINC `($__internal_1_$__cuda_sm10x_tcgen05_guardrail_trap_phase_invalid_during_alloc) ;  /* 0x0000006400847944 */ /* 0x020fea0003c00000 */
.L_x_48:
[----:B------:R-:W-:Y:S05]  /*2c90*/  WARPSYNC.ALL ;  /* 0x0000000000007948 */ /* 0x000fea0003800000 */
[----:B------:R-:W2:Y:S01]  /*2ca0*/  S2UR UR4, SR_CgaCtaId ;  /* 0x00000000000479c3 */ /* 0x000ea20000008800 */
[----:B------:R-:W-:Y:S01]  /*2cb0*/  UMOV UR5, 0x400 ;  /* 0x0000040000057882 */ /* 0x000fe20000000000 */
[----:B------:R-:W-:-:S06]  /*2cc0*/  NOP ;  /* 0x0000000000007918 */ /* 0x000fcc0000000000 */
[----:B------:R-:W-:Y:S06]  /*2cd0*/  BAR.ARV 0x6, 0xa0 ;  /* 0x0182800000007b1d */ /* 0x000fec0000002000 */
[----:B------:R-:W3:Y:S01]  /*2ce0*/  LDCU UR13, c[0x0][0x38c] ;  /* 0x00007180ff0d77ac */ /* 0x000ee20008000800 */
[----:B------:R-:W-:Y:S01]  /*2cf0*/  LOP3.LUT R0, R0, 0xffff, RZ, 0xc0, !PT ;  /* 0x0000ffff00007812 */ /* 0x000fe200078ec0ff */
[----:B------:R-:W-:Y:S01]  /*2d00*/  IMAD.MOV.U32 R11, RZ, RZ, 0x1 ;  /* 0x00000001ff0b7424 */ /* 0x000fe200078e00ff */
[----:B------:R-:W-:Y:S01]  /*2d10*/  CS2R R8, SRZ ;  /* 0x0000000000087805 */ /* 0x000fe2000001ff00 */
[----:B------:R-:W-:Y:S01]  /*2d20*/  UISETP.LT.AND UP0, UPT, UR23, 0x1, UPT ;  /* 0x000000011700788c */ /* 0x000fe2000bf01270 */
[----:B------:R-:W-:Y:S01]  /*2d30*/  R2UR UR8, R0 ;  /* 0x00000000000872ca */ /* 0x000fe200000e0000 */
[----:B------:R-:W-:Y:S01]  /*2d40*/  IMAD.MOV.U32 R10, RZ, RZ, RZ ;  /* 0x000000ffff0a7224 */ /* 0x000fe200078e00ff */
[----:B------:R-:W-:Y:S01]  /*2d50*/  UMOV UR18, URZ ;  /* 0x000000ff00127c82 */ /* 0x000fe20008000000 */
[----:B------:R-:W-:-:S02]  /*2d60*/  USEL UR9, UR23, 0x1, !UP0 ;  /* 0x0000000117097887 */ /* 0x000fc4000c000000 */
[----:B--2---:R-:W-:Y:S01]  /*2d70*/  ULEA UR4, UR4, UR5, 0x18 ;  /* 0x0000000504047291 */ /* 0x004fe2000f8ec0ff */
[----:B------:R-:W-:Y:S01]  /*2d80*/  UMOV UR17, URZ ;  /* 0x000000ff00117c82 */ /* 0x000fe20008000000 */
[----:B------:R-:W-:Y:S02]  /*2d90*/  UIADD3 UR9, UPT, UPT, -UR9, URZ, URZ ;  /* 0x000000ff09097290 */ /* 0x000fe4000fffe1ff */
[----:B------:R-:W-:Y:S02]  /*2da0*/  UIADD3 UR10, UPT, UPT, UR4, 0x8400, URZ ;  /* 0x00008400040a7890 */ /* 0x000fe4000fffe0ff */
[----:B------:R-:W-:-:S03]  /*2db0*/  UIADD3 UR11, UPT, UPT, UR4, 0x1c400, URZ ;  /* 0x0001c400040b7890 */ /* 0x000fc6000fffe0ff */
[----:B-1----:R-:W1:Y:S01]  /*2dc0*/  LDS R2, [UR4+0x130] ;  /* 0x00013004ff027984 */ /* 0x002e620008000800 */
[----:B------:R-:W-:Y:S02]  /*2dd0*/  UIADD3 UR12, UPT, UPT, UR4, 0x30400, URZ ;  /* 0x00030400040c7890 */ /* 0x000fe4000fffe0ff */
[----:B------:R-:W-:Y:S02]  /*2de0*/  USHF.R.U32.HI UR10, URZ, 0x4, UR10 ;  /* 0x00000004ff0a7899 */ /* 0x000fe4000801160a */
[----:B------:R-:W-:Y:S02]  /*2df0*/  USHF.R.U32.HI UR11, URZ, 0x4, UR11 ;  /* 0x00000004ff0b7899 */ /* 0x000fe4000801160b */
[----:B------:R-:W-:Y:S02]  /*2e00*/  USHF.R.U32.HI UR12, URZ, 0x4, UR12 ;  /* 0x00000004ff0c7899 */ /* 0x000fe4000801160c */
[----:B------:R-:W-:Y:S02]  /*2e10*/  ULOP3.LUT UR10, UR10, 0x3fff, URZ, 0xc0, !UPT ;  /* 0x00003fff0a0a7892 */ /* 0x000fe4000f8ec0ff */
[----:B------:R-:W-:-:S02]  /*2e20*/  ULOP3.LUT UR11, UR11, 0x3fff, URZ, 0xc0, !UPT ;  /* 0x00003fff0b0b7892 */ /* 0x000fc4000f8ec0ff */
[----:B------:R-:W-:Y:S02]  /*2e30*/  ULOP3.LUT UR12, UR12, 0x3fff, URZ, 0xc0, !UPT ;  /* 0x00003fff0c0c7892 */ /* 0x000fe4000f8ec0ff */
[----:B------:R-:W-:Y:S02]  /*2e40*/  ULOP3.LUT UR10, UR10, 0x10000, URZ, 0xfc, !UPT ;  /* 0x000100000a0a7892 */ /* 0x000fe4000f8efcff */
[----:B------:R-:W-:Y:S02]  /*2e50*/  ULOP3.LUT UR11, UR11, 0x10000, URZ, 0xfc, !UPT ;  /* 0x000100000b0b7892 */ /* 0x000fe4000f8efcff */
[----:B------:R-:W-:Y:S02]  /*2e60*/  ULOP3.LUT UR12, UR12, 0x10000, URZ, 0xfc, !UPT ;  /* 0x000100000c0c7892 */ /* 0x000fe4000f8efcff */
[----:B---3--:R-:W-:Y:S01]  /*2e70*/  UISETP.GE.AND UP0, UPT, UR13, 0x1, UPT ;  /* 0x000000010d00788c */ /* 0x008fe2000bf06270 */
[----:B-1----:R-:W-:Y:S01]  /*2e80*/  R2UR UR19, R2 ;  /* 0x00000000021372ca */ /* 0x002fe200000e0000 */
[----:B------:R-:W-:-:S05]  /*2e90*/  IMAD.MOV.U32 R2, RZ, RZ, 0x810 ;  /* 0x00000810ff027424 */ /* 0x000fca00078e00ff */
[C---:B------:R-:W-:Y:S02]  /*2ea0*/  R2UR UR7, R2.reuse ;  /* 0x00000000020772ca */ /* 0x040fe400000e0000 */
[C---:B------:R-:W-:Y:S02]  /*2eb0*/  R2UR UR6, R2.reuse ;  /* 0x00000000020672ca */ /* 0x040fe400000e0000 */
[----:B------:R-:W-:-:S03]  /*2ec0*/  R2UR UR5, R2 ;  /* 0x00000000020572ca */ /* 0x000fc600000e0000 */
[----:B------:R-:W-:Y:S02]  /*2ed0*/  ULOP3.LUT UR16, UR19, 0x1, URZ, 0xc0, !UPT ;  /* 0x0000000113107892 */ /* 0x000fe4000f8ec0ff */
[----:B------:R-:W-:Y:S02]  /*2ee0*/  UIADD3 UR26, UPT, UPT, UR19, 0x81, URZ ;  /* 0x00000081131a7890 */ /* 0x000fe4000fffe0ff */
[----:B------:R-:W-:Y:S02]  /*2ef0*/  UIADD3 UR20, UPT, UPT, UR19, 0x83, URZ ;  /* 0x0000008313147890 */ /* 0x000fe4000fffe0ff */
[----:B------:R-:W-:Y:S02]  /*2f00*/  ULOP3.LUT UR16, UR16, 0x14, URZ, 0xfc, !UPT ;  /* 0x0000001410107892 */ /* 0x000fe4000f8efcff */
[----:B------:R-:W-:Y:S02]  /*2f10*/  ULOP3.LUT UR15, UR26, 0x1, URZ, 0xc0, !UPT ;  /* 0x000000011a0f7892 */ /* 0x000fe4000f8ec0ff */
[----:B------:R-:W-:-:S02]  /*2f20*/  ULOP3.LUT UR14, UR20, 0x1, URZ, 0xc0, !UPT ;  /* 0x00000001140e7892 */ /* 0x000fc4000f8ec0ff */
[----:B------:R-:W-:Y:S02]  /*2f30*/  UPRMT UR29, UR16, 0x5410, UR7 ;  /* 0x00005410101d7896 */ /* 0x000fe40008000007 */
[----:B------:R-:W-:Y:S02]  /*2f40*/  UIADD3 UR28, UPT, UPT, UR19, 0x80, URZ ;  /* 0x00000080131c7890 */ /* 0x000fe4000fffe0ff */
[----:B------:R-:W-:Y:S02]  /*2f50*/  ULOP3.LUT UR24, UR19, 0xfffffffe, URZ, 0xc0, !UPT ;  /* 0xfffffffe13187892 */ /* 0x000fe4000f8ec0ff */
[----:B------:R-:W-:Y:S02]  /*2f60*/  ULOP3.LUT UR15, UR15, 0x14, URZ, 0xfc, !UPT ;  /* 0x000000140f0f7892 */ /* 0x000fe4000f8efcff */
[----:B------:R-:W-:Y:S02]  /*2f70*/  ULOP3.LUT UR14, UR14, 0x14, URZ, 0xfc, !UPT ;  /* 0x000000140e0e7892 */ /* 0x000fe4000f8efcff */
[----:B------:R-:W-:-:S02]  /*2f80*/  ULOP3.LUT UR28, UR28, 0xfffffffe, URZ, 0xc0, !UPT ;  /* 0xfffffffe1c1c7892 */ /* 0x000fc4000f8ec0ff */
[----:B------:R-:W-:Y:S02]  /*2f90*/  ULOP3.LUT UR26, UR26, 0xfffffffe, URZ, 0xc0, !UPT ;  /* 0xfffffffe1a1a7892 */ /* 0x000fe4000f8ec0ff */
[----:B------:R-:W-:Y:S02]  /*2fa0*/  UIADD3 UR24, UPT, UPT, UR24, 0x82, URZ ;  /* 0x0000008218187890 */ /* 0x000fe4000fffe0ff */
[----:B------:R-:W-:Y:S02]  /*2fb0*/  ULOP3.LUT UR20, UR20, 0xfffffffe, URZ, 0xc0, !UPT ;  /* 0xfffffffe14147892 */ /* 0x000fe4000f8ec0ff */
[----:B------:R-:W-:Y:S02]  /*2fc0*/  UPRMT UR27, UR15, 0x5410, UR6 ;  /* 0x000054100f1b7896 */ /* 0x000fe40008000006 */
[----:B------:R-:W-:Y:S01]  /*2fd0*/  UPRMT UR21, UR14, 0x5410, UR5 ;  /* 0x000054100e157896 */ /* 0x000fe20008000005 */
[----:B------:R-:W-:-:S11]  /*2fe0*/  UMOV UR25, UR29 ;  /* 0x0000001d00197c82 */ /* 0x000fd60008000000 */
.L_x_57:
[----:B------:R-:W-:Y:S02]  /*2ff0*/  LEA R0, R10, UR4, 0x3 ;  /* 0x000000040a007c11 */ /* 0x000fe4000f8e18ff */
[----:B------:R-:W-:Y:S02]  /*3000*/  SHF.L.U32 R5, R9, 0x1f, RZ ;  /* 0x0000001f09057819 */ /* 0x000fe400000006ff */
[----:B------:R-:W-:Y:S01]  /*3010*/  PLOP3.LUT P0, PT, PT, PT, UP0, 0x80, 0x8 ;  /* 0x000000000008781c */ /* 0x000fe20003f0f008 */
[----:B------:R-:W-:Y:S01]  /*3020*/  VIADD R3, R0, 0xb0 ;  /* 0x000000b000037836 */ /* 0x000fe20000000000 */
[----:B-1----:R-:W1:Y:S02]  /*3030*/  SYNCS.PHASECHK.TRANS64.TRYWAIT P1, [R0+URZ+0xa0], R5 ;  /* 0x0000a005000075a7 */ /* 0x002e6400080211ff */
[----:B-1-3--:R-:W-:Y:S09]  /*3040*/  @!P1 BRA `(.L_x_51) ;  /* 0x0000005800c49947 */ /* 0x00aff20003800000 */
.L_x_143:
[----:B------:R-:W-:Y:S01]  /*3050*/  LEA R4, R10, UR4, 0x4 ;  /* 0x000000040a047c11 */ /* 0x000fe2000f8e20ff */
[----:B------:R-:W-:Y:S01]  /*3060*/  @UP0 ULEA UR5, UR17, UR4, 0x3 ;  /* 0x0000000411050291 */ /* 0x000fe2000f8e18ff */
[----:B------:R-:W-:Y:S01]  /*3070*/  PLOP3.LUT P2, PT, PT, PT, PT, 0x80, 0x8 ;  /* 0x000000000008781c */ /* 0x000fe20003f4f070 */
[----:B------:R-:W-:Y:S01]  /*3080*/  ULEA UR6, UR18, UR4, 0x3 ;  /* 0x0000000412067291 */ /* 0x000fe2000f8e18ff */
[----:B------:R-:W-:Y:S01]  /*3090*/  PRMT R3, RZ, 0x654, R3 ;  /* 0x00000654ff037816 */ /* 0x000fe20000000003 */
[----:B------:R-:W-:Y:S01]  /*30a0*/  ULEA UR7, UR18, UR19, 0x6 ;  /* 0x0000001312077291 */ /* 0x000fe2000f8e30ff */
[----:B-1----:R-:W1:Y:S01]  /*30b0*/  LDS.128 R4, [R4+0x110] ;  /* 0x0001100004047984 */ /* 0x002e620000000c00 */
[----:B------:R-:W-:Y:S02]  /*30c0*/  @P0 SHF.L.U32 R2, R8, 0x1f, RZ ;  /* 0x0000001f08020819 */ /* 0x000fe400000006ff */
[----:B------:R-:W-:Y:S01]  /*30d0*/  SHF.L.U32 R0, R11, 0x1f, RZ ;  /* 0x0000001f0b007819 */ /* 0x000fe200000006ff */
[----:B------:R-:W-:Y:S01]  /*30e0*/  @!PT LDS RZ, [RZ] ;  /* 0x00000000fffff984 */ /* 0x000fe20000000800 */
[----:B------:R-:W-:Y:S01]  /*30f0*/  @!PT LDS RZ, [RZ] ;  /* 0x00000000fffff984 */ /* 0x000fe20000000800 */
[----:B------:R-:W-:Y:S01]  /*3100*/  @!PT LDS RZ, [RZ] ;  /* 0x00000000fffff984 */ /* 0x000fe20000000800 */
[----:B------:R-:W-:Y:S01]  /*3110*/  @!PT LDS RZ, [RZ] ;  /* 0x00000000fffff984 */ /* 0x000fe20000000800 */
[----:B------:R2:W-:Y:S06]  /*3120*/  MEMBAR.ALL.CTA ;  /* 0x0000000000007992 */ /* 0x0005ec0000008000 */
[----:B--2---:R-:W2:Y:S02]  /*3130*/  FENCE.VIEW.ASYNC.S ;  /* 0x00000000000073c6 */ /* 0x004ea40000000000 */
[----:B--2---:R2:W-:Y:S01]  /*3140*/  SYNCS.ARRIVE.TRANS64.RED.A1T0 RZ, [R3+URZ], RZ ;  /* 0x000000ff03ff79a7 */ /* 0x0045e200081004ff */
[----:B------:R2:W3:Y:S01]  /*3150*/  @P0 SYNCS.PHASECHK.TRANS64.TRYWAIT P2, [UR5], R2 ;  /* 0x00000002ff0005a7 */ /* 0x0004e20008041105 */
[----:B-1----:R-:W-:Y:S01]  /*3160*/  LOP3.LUT P1, RZ, R6, 0x1, RZ, 0xc0, !PT ;  /* 0x0000000106ff7812 */ /* 0x002fe2000782c0ff */
[----:B------:R-:W1:Y:S02]  /*3170*/  SYNCS.PHASECHK.TRANS64.TRYWAIT P0, [UR6+0xd0], R0 ;  /* 0x0000d000ff0075a7 */ /* 0x000e640008001106 */
[----:B-123--:R-:W-:Y:S10]  /*3180*/  @!P0 BRA `(.L_x_52) ;  /* 0x0000005800888947 */ /* 0x00eff40003800000 */
.L_x_145:
[----:B------:R-:W-:Y:S01]  /*3190*/  IADD3 R10, PT, PT, R10, 0x1, RZ ;  /* 0x000000010a0a7810 */ /* 0x000fe20007ffe0ff */
[----:B------:R-:W-:Y:S06]  /*31a0*/  BRA.U !UP0, `(.L_x_53) ;  /* 0x0000000108d07547 */ /* 0x000fec000b800000 */
[----:B------:R-:W-:Y:S01]  /*31b0*/  UMOV UR16, URZ ;  /* 0x000000ff00107c82 */ /* 0x000fe20008000000 */
[----:B------:R-:W-:Y:S01]  /*31c0*/  UMOV UR15, UR9 ;  /* 0x00000009000f7c82 */ /* 0x000fe20008000000 */
[----:B------:R-:W-:Y:S01]  /*31d0*/  UMOV UR14, UR23 ;  /* 0x00000017000e7c82 */ /* 0x000fe20008000000 */
[----:B------:R-:W-:-:S05]  /*31e0*/  UMOV UR13, UR17 ;  /* 0x00000011000d7c82 */ /* 0x000fca0008000000 */
.L_x_56:
[----:B------:R-:W-:Y:S02]  /*31f0*/  UIADD3 UR15, UPT, UPT, UR15, 0x1, URZ ;  /* 0x000000010f0f7890 */ /* 0x000fe4000fffe0ff */
[----:B--2---:R-:W-:Y:S02]  /*3200*/  ULEA UR5, UR13, UR4, 0x3 ;  /* 0x000000040d057291 */ /* 0x004fe4000f8e18ff */
[----:B------:R-:W-:Y:S01]  /*3210*/  UISETP.NE.AND UP1, UPT, UR15, URZ, UPT ;  /* 0x000000ff0f00728c */ /* 0x000fe2000bf25270 */
[----:B---3--:R-:W-:Y:S10]  /*3220*/  @P2 BRA `(.L_x_54) ;  /* 0x00000000000c2947 */ /* 0x008ff40003800000 */
[----:B-1----:R-:W-:Y:S04]  /*3230*/  SHF.L.U32 R3, R8, 0x1f, RZ ;  /* 0x0000001f08037819 */ /* 0x002fe800000006ff */
[----:B------:R-:W1:Y:S02]  /*3240*/  SYNCS.PHASECHK.TRANS64.TRYWAIT P0, [UR5], R3 ;  /* 0x00000003ff0075a7 */ /* 0x000e640008001105 */
[----:B-1----:R-:W-:Y:S05]  /*3250*/  @!P0 BRA `(.L_x_55) ;  /* 0x00000058006c8947 */ /* 0x002fea0003800000 */
.L_x_54:
[----:B------:R-:W-:Y:S01]  /*3260*/  UISETP.NE.AND UP2, UPT, UR14, 0x1, UPT ;  /* 0x000000010e00788c */ /* 0x000fe2000bf45270 */
[----:B------:R-:W-:Y:S01]  /*3270*/  PLOP3.LUT P2, PT, PT, PT, PT, 0x80, 0x8 ;  /* 0x000000000008781c */ /* 0x000fe20003f4f070 */
[----:B------:R-:W-:Y:S02]  /*3280*/  UIADD3 UR17, UPT, UPT, UR13, 0x1, URZ ;  /* 0x000000010d117890 */ /* 0x000fe4000fffe0ff */
[----:B------:R-:W-:Y:S02]  /*3290*/  ULEA UR32, UR13, UR11, 0xa ;  /* 0x0000000b0d207291 */ /* 0x000fe4000f8e50ff */
[----:B------:R-:W-:Y:S01]  /*32a0*/  UISETP.NE.AND UP3, UPT, UR17, 0x5, UPT ;  /* 0x000000051100788c */ /* 0x000fe2000bf65270 */
[----:B------:R-:W-:Y:S01]  /*32b0*/  PLOP3.LUT P0, PT, PT, PT, UP2, 0x80, 0x8 ;  /* 0x000000000008781c */ /* 0x000fe20003f0f028 */
[----:B------:R-:W-:Y:S02]  /*32c0*/  ULEA UR34, UR13, UR12, 0x7 ;  /* 0x0000000c0d227291 */ /* 0x000fe4000f8e38ff */
[----:B------:R-:W-:Y:S02]  /*32d0*/  USEL UR30, URZ, 0x1, UP3 ;  /* 0x00000001ff1e7887 */ /* 0x000fe40009800000 */
[----:B------:R-:W-:Y:S02]  /*32e0*/  USEL UR17, UR17, URZ, UP3 ;  /* 0x000000ff11117287 */ /* 0x000fe40009800000 */
[----:B------:R-:W-:Y:S02]  /*32f0*/  UIADD3 UR46, UPT, UPT, UR32, 0x4, URZ ;  /* 0x00000004202e7890 */ /* 0x000fe4000fffe0ff */
[----:B------:R-:W-:Y:S01]  /*3300*/  @UP2 ULEA UR22, UR17, UR4, 0x3 ;  /* 0x0000000411162291 */ /* 0x000fe2000f8e18ff */
[----:B------:R-:W-:Y:S01]  /*3310*/  LOP3.LUT R8, R8, UR30, RZ, 0x3c, !PT ;  /* 0x0000001e08087c12 */ /* 0x000fe2000f8e3cff */
[----:B------:R-:W-:Y:S02]  /*3320*/  ULEA UR30, UR13, UR10, 0xa ;  /* 0x0000000a0d1e7291 */ /* 0x000fe4000f8e50ff */
[----:B------:R-:W-:Y:S01]  /*3330*/  UISETP.NE.U32.AND UP2, UPT, UR16, URZ, UPT ;  /* 0x000000ff1000728c */ /* 0x000fe2000bf45070 */
[----:B-1----:R-:W-:Y:S01]  /*3340*/  @P0 SHF.L.U32 R0, R8, 0x1f, RZ ;  /* 0x0000001f08000819 */ /* 0x002fe200000006ff */
[----:B------:R-:W-:Y:S02]  /*3350*/  UIADD3 UR44, UPT, UPT, UR30, 0x2, URZ ;  /* 0x000000021e2c7890 */ /* 0x000fe4000fffe0ff */
[----:B------:R-:W-:Y:S01]  /*3360*/  UIADD3 UR42, UPT, UPT, UR32, 0x200, URZ ;  /* 0x00000200202a7890 */ /* 0x000fe2000fffe0ff */
[----:B------:R2:W3:Y:S01]  /*3370*/  @P0 SYNCS.PHASECHK.TRANS64.TRYWAIT P2, [UR22], R0 ;  /* 0x00000000ff0005a7 */ /* 0x0004e20008041116 */
[----:B------:R-:W-:Y:S02]  /*3380*/  UIADD3 UR40, UPT, UPT, UR30, 0x4, URZ ;  /* 0x000000041e287890 */ /* 0x000fe4000fffe0ff */
[----:B------:R-:W-:Y:S02]  /*3390*/  UIADD3 UR38, UPT, UPT, UR32, 0x204, URZ ;  /* 0x0000020420267890 */ /* 0x000fe4000fffe0ff */
[----:B------:R-:W-:Y:S02]  /*33a0*/  UIADD3 UR36, UPT, UPT, UR30, 0x6, URZ ;  /* 0x000000061e247890 */ /* 0x000fe4000fffe0ff */
[----:B------:R-:W-:Y:S02]  /*33b0*/  UIADD3 UR5, UPT, UPT, UR5, 0x28, URZ ;  /* 0x0000002805057890 */ /* 0x000fe4000fffe0ff */
[----:B------:R-:W-:Y:S01]  /*33c0*/  UIADD3 UR14, UPT, UPT, UR14, -0x1, URZ ;  /* 0xffffffff0e0e7890 */ /* 0x000fe2000fffe0ff */
[----:B------:R-:W-:Y:S01]  /*33d0*/  UMOV UR35, 0x4008 ;  /* 0x0000400800237882 */ /* 0x000fe20000000000 */
[----:B------:R-:W-:Y:S01]  /*33e0*/  UMOV UR33, 0x40004040 ;  /* 0x4000404000217882 */ /* 0x000fe20000000000 */
[----:B------:R2:W-:Y:S01]  /*33f0*/  UTCCP.T.S.128dp128bit tmem[UR19+0x80], gdesc[UR34] ;  /* 0x00008022130079e7 */ /* 0x0005e20008180000 */
[----:B------:R-:W-:Y:S01]  /*3400*/  UMOV UR31, 0x40004040 ;  /* 0x40004040001f7882 */ /* 0x000fe20000000000 */
[----:B------:R-:W-:Y:S01]  /*3410*/  UMOV UR47, 0x40004040 ;  /* 0x40004040002f7882 */ /* 0x000fe20000000000 */
[----:B------:R2:W-:Y:S01]  /*3420*/  UTCHMMA gdesc[UR30], gdesc[UR32], tmem[UR7], tmem[UR28], idesc[UR29], UP2 ;  /* 0x00ff1c201e0075ea */ /* 0x0005e20009000007 */
[----:B------:R-:W-:Y:S01]  /*3430*/  UMOV UR45, 0x40004040 ;  /* 0x40004040002d7882 */ /* 0x000fe20000000000 */
[----:B------:R-:W-:Y:S01]  /*3440*/  UMOV UR43, 0x40004040 ;  /* 0x40004040002b7882 */ /* 0x000fe20000000000 */
[----:B------:R2:W-:Y:S01]  /*3450*/  UTCHMMA gdesc[UR44], gdesc[UR46], tmem[UR7], tmem[UR26], idesc[UR27], UPT ;  /* 0x00ff1a2e2c0075ea */ /* 0x0005e2000b800007 */
[----:B------:R-:W-:Y:S01]  /*3460*/  UMOV UR41, 0x40004040 ;  /* 0x4000404000297882 */ /* 0x000fe20000000000 */
[----:B------:R-:W-:Y:S01]  /*3470*/  UMOV UR39, 0x40004040 ;  /* 0x4000404000277882 */ /* 0x000fe20000000000 */
[----:B------:R2:W-:Y:S01]  /*3480*/  UTCHMMA gdesc[UR40], gdesc[UR42], tmem[UR7], tmem[UR24], idesc[UR25], UPT ;  /* 0x00ff182a280075ea */ /* 0x0005e2000b800007 */
[----:B------:R-:W-:Y:S01]  /*3490*/  UMOV UR37, 0x40004040 ;  /* 0x4000404000257882 */ /* 0x000fe20000000000 */
[----:B------:R-:W-:Y:S01]  /*34a0*/  UMOV UR16, 0x1 ;  /* 0x0000000100107882 */ /* 0x000fe20000000000 */
[----:B------:R2:W-:Y:S01]  /*34b0*/  UTCHMMA gdesc[UR36], gdesc[UR38], tmem[UR7], tmem[UR20], idesc[UR21], UPT ;  /* 0x00ff1426240075ea */ /* 0x0005e2000b800007 */
[----:B------:R2:W-:Y:S01]  /*34c0*/  UTCBAR.MULTICAST [UR5], URZ, UR8 ;  /* 0x000000ff050073e9 */ /* 0x0005e20008000808 */
[----:B------:R-:W-:Y:S01]  /*34d0*/  UMOV UR13, UR17 ;  /* 0x00000011000d7c82 */ /* 0x000fe20008000000 */
[----:B------:R-:W-:Y:S05]  /*34e0*/  BRA.U UP1, `(.L_x_56) ;  /* 0xfffffffd01407547 */ /* 0x000fea000b83ffff */
.L_x_53:
[----:B------:R-:W-:Y:S01]  /*34f0*/  UIADD3 UR18, UPT, UPT, UR18, 0x1, URZ ;  /* 0x0000000112127890 */ /* 0x000fe2000fffe0ff */
[C---:B------:R-:W-:Y:S01]  /*3500*/  ISETP.NE.AND P0, PT, R10.reuse, 0x2, PT ;  /* 0x000000020a00780c */ /* 0x040fe20003f05270 */
[----:B------:R-:W-:Y:S02]  /*3510*/  UIADD3 UR6, UPT, UPT, UR6, 0xc0, URZ ;  /* 0x000000c006067890 */ /* 0x000fe4000fffe0ff */
[----:B------:R-:W-:Y:S01]  /*3520*/  UISETP.NE.AND UP1, UPT, UR18, 0x2, UPT ;  /* 0x000000021200788c */ /* 0x000fe2000bf25270 */
[----:B-12---:R-:W-:Y:S02]  /*3530*/  SEL R0, RZ, 0x1, P0 ;  /* 0x00000001ff007807 */ /* 0x006fe40000000000 */
[----:B------:R-:W-:Y:S01]  /*3540*/  SEL R10, R10, RZ, P0 ;  /* 0x000000ff0a0a7207 */ /* 0x000fe20000000000 */
[----:B------:R-:W-:Y:S01]  /*3550*/  USEL UR5, URZ, 0x1, UP1 ;  /* 0x00000001ff057887 */ /* 0x000fe20008800000 */
[----:B------:R-:W-:Y:S01]  /*3560*/  LOP3.LUT R9, R9, R0, RZ, 0x3c, !PT ;  /* 0x0000000009097212 */ /* 0x000fe200078e3cff */
[----:B------:R-:W-:Y:S01]  /*3570*/  USEL UR18, UR18, URZ, UP1 ;  /* 0x000000ff12127287 */ /* 0x000fe20008800000 */
[----:B------:R1:W-:Y:S03]  /*3580*/  UTCBAR [UR6], URZ ;  /* 0x000000ff060073e9 */ /* 0x0003e600080000ff */
[----:B------:R-:W-:Y:S01]  /*3590*/  LOP3.LUT R11, R11, UR5, RZ, 0x3c, !PT ;  /* 0x000000050b0b7c12 */ /* 0x000fe2000f8e3cff */
[----:B------:R-:W-:Y:S07]  /*35a0*/  @P1 BRA `(.L_x_57) ;  /* 0xfffffff800901947 */ /* 0x000fee000383ffff */
[----:B------:R-:W2:Y:S01]  /*35b0*/  S2UR UR5, SR_CgaCtaId ;  /* 0x00000000000579c3 */ /* 0x000ea20000008800 */
[----:B------:R-:W-:Y:S01]  /*35c0*/  ELECT P0, URZ, PT ;  /* 0x0000000000ff782f */ /* 0x000fe20003800000 */
[----:B------:R-:W-:Y:S01]  /*35d0*/  IMAD.MOV.U32 R0, RZ, RZ, 0x1 ;  /* 0x00000001ff007424 */ /* 0x000fe200078e00ff */
[----:B------:R-:W-:Y:S01]  /*35e0*/  UIADD3 UR4, UPT, UPT, UR4, 0xd0, URZ ;  /* 0x000000d004047890 */ /* 0x000fe2000fffe0ff */
[----:B------:R-:W-:Y:S01]  /*35f0*/  SHF.L.U32 R3, R11, 0x1f, RZ ;  /* 0x0000001f0b037819 */ /* 0x000fe200000006ff */
[----:B-1----:R-:W-:-:S03]  /*3600*/  UMOV UR6, 0x40 ;  /* 0x0000004000067882 */ /* 0x002fc60000000000 */
[----:B------:R-:W-:Y:S01]  /*3610*/  UVIRTCOUNT.DEALLOC.SMPOOL 0x80 ;  /* 0x000000800000784c */ /* 0x000fe20000000000 */
[----:B--2---:R-:W-:Y:S02]  /*3620*/  ULEA UR5, UR5, UR6, 0x18 ;  /* 0x0000000605057291 */ /* 0x004fe4000f8ec0ff */
[----:B------:R-:W-:-:S07]  /*3630*/  ULEA UR6, UR18, UR4, 0x3 ;  /* 0x0000000412067291 */ /* 0x000fce000f8e18ff */
[----:B------:R1:W-:Y:S02]  /*3640*/  @P0 STS.U8 [UR5+0x1c], R0 ;  /* 0x00001c00ff000988 */ /* 0x0003e40008000005 */
[----:B------:R-:W2:Y:S02]  /*3650*/  SYNCS.PHASECHK.TRANS64.TRYWAIT P0, [UR6], R3 ;  /* 0x00000003ff0075a7 */ /* 0x000ea40008001106 */
[----:B-12---:R-:W-:Y:S05]  /*3660*/  @!P0 BRA `(.L_x_58) ;  /* 0x0000005400808947 */ /* 0x006fea0003800000 */
.L_x_148:
[----:B------:R-:W-:-:S04]  /*3670*/  UIADD3 UR7, UPT, UPT, UR18, 0x1, URZ ;  /* 0x0000000112077890 */ /* 0x000fc8000fffe0ff */
[----:B------:R-:W-:-:S04]  /*3680*/  UISETP.NE.AND UP0, UPT, UR7, 0x2, UPT ;  /* 0x000000020700788c */ /* 0x000fc8000bf05270 */
[----:B------:R-:W-:Y:S02]  /*3690*/  USEL UR6, URZ, 0x1, UP0 ;  /* 0x00000001ff067887 */ /* 0x000fe40008000000 */
[----:B------:R-:W-:-:S04]  /*36a0*/  USEL UR7, UR7, URZ, UP0 ;  /* 0x000000ff07077287 */ /* 0x000fc80008000000 */
[----:B------:R-:W-:Y:S01]  /*36b0*/  ULEA UR7, UR7, UR4, 0x3 ;  /* 0x0000000407077291 */ /* 0x000fe2000f8e18ff */
[----:B-1----:R-:W-:-:S04]  /*36c0*/  LOP3.LUT R3, R11, UR6, RZ, 0x3c, !PT ;  /* 0x000000060b037c12 */ /* 0x002fc8000f8e3cff */
[----:B------:R-:W-:-:S04]  /*36d0*/  SHF.L.U32 R3, R3, 0x1f, RZ ;  /* 0x0000001f03037819 */ /* 0x000fc800000006ff */
[----:B------:R-:W1:Y:S02]  /*36e0*/  SYNCS.PHASECHK.TRANS64.TRYWAIT P0, [UR7], R3 ;  /* 0x00000003ff0075a7 */ /* 0x000e640008001107 */
[----:B-1----:R-:W-:Y:S05]  /*36f0*/  @!P0 BRA `(.L_x_59) ;  /* 0x0000005400748947 */ /* 0x002fea0003800000 */
.L_x_150:
[----:B------:R-:W-:Y:S01]  /*3700*/  NOP ;  /* 0x0000000000007918 */ /* 0x000fe20000000000 */
[----:B-1----:R-:W1:Y:S01]  /*3710*/  LDS R0, [UR5+0x14] ;  /* 0x00001405ff007984 */ /* 0x002e620008000800 */
[----:B------:R-:W-:Y:S01]  /*3720*/  ULOP3.LUT UR6, UR19, 0xffff, URZ, 0xc0, !UPT ;  /* 0x0000ffff13067892 */ /* 0x000fe2000f8ec0ff */
[----:B------:R-:W-:Y:S01]  /*3730*/  UMOV UR8, 0xffff ;  /* 0x0000ffff00087882 */ /* 0x000fe20000000000 */
[----:B------:R-:W-:Y:S02]  /*3740*/  UMOV UR4, 0x1 ;  /* 0x0000000100047882 */ /* 0x000fe40000000000 */
[----:B------:R-:W-:-:S04]  /*3750*/  USHF.R.U32.HI UR6, URZ, 0x5, UR6 ;  /* 0x00000005ff067899 */ /* 0x000fc80008011606 */
[----:B------:R-:W-:Y:S02]  /*3760*/  USHF.L.U32 UR8, UR8, UR6, URZ ;  /* 0x0000000608087299 */ /* 0x000fe400080006ff */
[----:B------:R-:W-:-:S04]  /*3770*/  USHF.L.U32 UR4, UR4, UR6, URZ ;  /* 0x0000000604047299 */ /* 0x000fc800080006ff */
[----:B-1----:R-:W-:-:S04]  /*3780*/  LOP3.LUT R0, R0, UR8, RZ, 0xc0, !PT ;  /* 0x0000000800007c12 */ /* 0x002fc8000f8ec0ff */
[----:B------:R-:W-:-:S13]  /*3790*/  ISETP.NE.AND P0, PT, R0, UR8, PT ;  /* 0x0000000800007c0c */ /* 0x000fda000bf05270 */
[----:B------:R-:W-:Y:S05]  /*37a0*/  @P0 BRA `(.L_x_60) ;  /* 0x0000000000580947 */ /* 0x000fea0003800000 */
[----:B------:R-:W1:Y:S02]  /*37b0*/  LDS R0, [UR5+0x18] ;  /* 0x00001805ff007984 */ /* 0x000e640008000800 */
[----:B-1----:R-:W-:-:S04]  /*37c0*/  LOP3.LUT R0, R0, UR4, RZ, 0xc0, !PT ;  /* 0x0000000400007c12 */ /* 0x002fc8000f8ec0ff */
[----:B------:R-:W-:-:S13]  /*37d0*/  ISETP.NE.AND P0, PT, R0, UR4, PT ;  /* 0x0000000400007c0c */ /* 0x000fda000bf05270 */
[----:B------:R-:W-:Y:S05]  /*37e0*/  @P0 BRA `(.L_x_61) ;  /* 0x00000000003c0947 */ /* 0x000fea0003800000 */
[----:B------:R-:W1:Y:S01]  /*37f0*/  S2R R2, SR_LANEID ;  /* 0x0000000000027919 */ /* 0x000e620000000000 */
[----:B------:R-:W-:Y:S01]  /*3800*/  ULOP3.LUT UR8, URZ, UR8, URZ, 0x33, !UPT ;  /* 0x00000008ff087292 */ /* 0x000fe2000f8e33ff */
[----:B------:R-:W-:Y:S01]  /*3810*/  LOP3.LUT R4, RZ, UR4, RZ, 0x33, !PT ;  /* 0x00000004ff047c12 */ /* 0x000fe2000f8e33ff */
[----:B------:R-:W-:Y:S02]  /*3820*/  VOTEU.ANY UR7, UPT, PT ;  /* 0x0000000000077886 */ /* 0x000fe400038e0100 */
[----:B------:R-:W-:Y:S01]  /*3830*/  UFLO.U32 UR7, UR7 ;  /* 0x00000007000772bd */ /* 0x000fe200080e0000 */
[----:B------:R-:W2:Y:S01]  /*3840*/  REDUX UR4, R4 ;  /* 0x00000000040473c4 */ /* 0x000ea20000000000 */
[----:B------:R-:W-:-:S06]  /*3850*/  IMAD.U32 R0, RZ, RZ, UR8 ;  /* 0x00000008ff007e24 */ /* 0x000fcc000f8e00ff */
[----:B------:R4:W-:Y:S01]  /*3860*/  UTCATOMSWS.AND URZ, UR8 ;  /* 0x0000000800ff79e3 */ /* 0x0009e20008000000 */
[----:B------:R-:W3:Y:S01]  /*3870*/  REDUX UR6, R0 ;  /* 0x00000000000673c4 */ /* 0x000ee20000000000 */
[----:B-1----:R-:W-:Y:S01]  /*3880*/  ISETP.EQ.U32.AND P0, PT, R2, UR7, PT ;  /* 0x0000000702007c0c */ /* 0x002fe2000bf02070 */
[----:B--2---:R-:W-:Y:S01]  /*3890*/  IMAD.U32 R2, RZ, RZ, UR4 ;  /* 0x00000004ff027e24 */ /* 0x004fe2000f8e00ff */
[----:B---3--:R-:W-:-:S11]  /*38a0*/  MOV R3, UR6 ;  /* 0x0000000600037c02 */ /* 0x008fd60008000f00 */
[----:B------:R4:W-:Y:S04]  /*38b0*/  @P0 ATOMS.AND RZ, [UR5+0x14], R3 ;  /* 0x00001403ffff098c */ /* 0x0009e8000a800005 */
[----:B------:R4:W-:Y:S01]  /*38c0*/  @P0 ATOMS.AND RZ, [UR5+0x18], R2 ;  /* 0x00001802ffff098c */ /* 0x0009e2000a800005 */
[----:B------:R-:W-:Y:S05]  /*38d0*/  BRA `(.L_x_62) ;  /* 0x0000000000147947 */ /* 0x000fea0003800000 */
.L_x_61:
[----:B------:R-:W-:Y:S02]  /*38e0*/  MOV R2, 0x3900 ;  /* 0x0000390000027802 */ /* 0x000fe40000000f00 */
[----:B---3-5:R-:W-:Y:S05]  /*38f0*/  CALL.REL.NOINC `($__internal_0_$__cuda_sm10x_tcgen05_guardrail_trap_col_being_dealloced_not_returned_by_alloc) ;  /* 0x00000058005c7944 */ /* 0x028fea0003c00000 */
[----:B------:R-:W-:Y:S05]  /*3900*/  BRA `(.L_x_62) ;  /* 0x0000000000087947 */ /* 0x000fea0003800000 */
.L_x_60:
[----:B------:R-:W-:Y:S02]  /*3910*/  MOV R2, 0x3930 ;  /* 0x0000393000027802 */ /* 0x000fe40000000f00 */
[----:B---3-5:R-:W-:Y:S05]  /*3920*/  CALL.REL.NOINC `($__internal_2_$__cuda_sm10x_tcgen05_guardrail_trap_unallocated_columns_being_dealloced) ;  /* 0x0000005800687944 */ /* 0x028fea0003c00000 */
.L_x_62:
[----:B------:R-:W-:Y:S01]  /*3930*/  NOP ;  /* 0x0000000000007918 */ /* 0x000fe20000000000 */
[----:B----4-:R-:W-:Y:S05]  /*3940*/  EXIT ;  /* 0x000000000000794d */ /* 0x010fea0003800000 */
.L_x_46:
[----:B------:R-:W-:Y:S05]  /*3950*/  BRA.U !UP0, `(.L_x_63) ;  /* 0x0000001508547547 */ /* 0x000fea000b800000 */
[----:B------:R-:W1:Y:S01]  /*3960*/  LDC R0, c[0x0][0xd30] ;  /* 0x00034c00ff007b82 */ /* 0x000e620000000800 */
[----:B------:R-:W-:Y:S01]  /*3970*/  UMOV UR4, 0x400 ;  /* 0x0000040000047882 */ /* 0x000fe20000000000 */
[----:B------:R-:W-:Y:S01]  /*3980*/  HFMA2 R34, -RZ, RZ, 0, 0 ;  /* 0x00000000ff227431 */ /* 0x000fe200000001ff */
[----:B------:R-:W-:Y:S01]  /*3990*/  ULEA UR4, UR37, UR4, 0x18 ;  /* 0x0000000425047291 */ /* 0x000fe2000f8ec0ff */
[----:B------:R-:W-:Y:S01]  /*39a0*/  IMAD.MOV.U32 R37, RZ, RZ, 0x1 ;  /* 0x00000001ff257424 */ /* 0x000fe200078e00ff */
[----:B------:R-:W-:Y:S01]  /*39b0*/  UISETP.NE.AND UP0, UPT, UR8, 0x2, UPT ;  /* 0x000000020800788c */ /* 0x000fe2000bf05270 */
[----:B------:R-:W-:Y:S01]  /*39c0*/  IMAD.MOV.U32 R36, RZ, RZ, RZ ;  /* 0x000000ffff247224 */ /* 0x000fe200078e00ff */
[----:B------:R-:W-:Y:S01]  /*39d0*/  UIADD3 UR5, UPT, UPT, UR4, 0x68, URZ ;  /* 0x0000006804057890 */ /* 0x000fe2000fffe0ff */
[----:B------:R-:W2:Y:S01]  /*39e0*/  LDC R27, c[0x0][0x370] ;  /* 0x0000dc00ff1b7b82 */ /* 0x000ea20000000800 */
[----:B-----5:R-:W-:Y:S01]  /*39f0*/  MOV R32, 0x2000 ;  /* 0x0000200000207802 */ /* 0x020fe20000000f00 */
[----:B------:R-:W-:-:S02]  /*3a00*/  UPLOP3.LUT UP1, UPT, UPT, UPT, UPT, 0x40, 0x4 ;  /* 0x000000000004789c */ /* 0x000fc40003f2e870 */
[----:B------:R-:W-:Y:S02]  /*3a10*/  USEL UR6, URZ, 0x1, UP0 ;  /* 0x00000001ff067887 */ /* 0x000fe40008000000 */
[----:B------:R-:W-:Y:S02]  /*3a20*/  UIADD3 UR57, UPT, UPT, UR4, 0x50, URZ ;  /* 0x0000005004397890 */ /* 0x000fe4000fffe0ff */
[----:B------:R-:W4:Y:S01]  /*3a30*/  LDC R8, c[0x0][0xd0c] ;  /* 0x00034300ff087b82 */ /* 0x000f220000000800 */
[----:B------:R-:W-:Y:S02]  /*3a40*/  UIADD3 UR49, UPT, UPT, UR4, 0x58, URZ ;  /* 0x0000005804317890 */ /* 0x000fe4000fffe0ff */
[----:B------:R-:W-:Y:S02]  /*3a50*/  UIADD3 UR41, UPT, UPT, UR4, 0x60, URZ ;  /* 0x0000006004297890 */ /* 0x000fe4000fffe0ff */
[----:B------:R-:W-:-:S03]  /*3a60*/  UPRMT UR5, UR37, 0x654, UR5 ;  /* 0x0000065425057896 */ /* 0x000fc60008000005 */
[----:B------:R-:W2:Y:S01]  /*3a70*/  LDC R21, c[0x0][0xd20] ;  /* 0x00034800ff157b82 */ /* 0x000ea20000000800 */
[----:B-1----:R-:W-:-:S07]  /*3a80*/  ISETP.NE.AND P1, PT, R0, 0x1, PT ;  /* 0x000000010000780c */ /* 0x002fce0003f25270 */
[----:B------:R-:W1:Y:S08]  /*3a90*/  LDC.64 R38, c[0x0][0x348] ;  /* 0x0000d200ff267b82 */ /* 0x000e700000000a00 */
[----:B------:R-:W1:Y:S08]  /*3aa0*/  LDC.64 R18, c[0x0][0xa88] ;  /* 0x0002a200ff127b82 */ /* 0x000e700000000a00 */
[----:B------:R-:W1:Y:S08]  /*3ab0*/  LDC.64 R24, c[0x0][0xd10] ;  /* 0x00034400ff187b82 */ /* 0x000e700000000a00 */
[----:B------:R-:W1:Y:S08]  /*3ac0*/  LDC.64 R6, c[0x0][0xd18] ;  /* 0x00034600ff067b82 */ /* 0x000e700000000a00 */
[----:B------:R-:W1:Y:S08]  /*3ad0*/  LDC.64 R4, c[0x0][0xd28] ;  /* 0x00034a00ff047b82 */ /* 0x000e700000000a00 */
[----:B------:R-:W1:Y:S08]  /*3ae0*/  LDC.64 R22, c[0x0][0xa90] ;  /* 0x0002a400ff167b82 */ /* 0x000e700000000a00 */
[----:B--2-4-:R-:W1:Y:S02]  /*3af0*/  LDC R26, c[0x0][0x374] ;  /* 0x0000dd00ff1a7b82 */ /* 0x014e640000000800 */
.L_x_74:
[----:B------:R-:W-:Y:S02]  /*3b00*/  LEA R0, R36, UR4, 0x3 ;  /* 0x0000000424007c11 */ /* 0x000fe4000f8e18ff */
[----:B------:R-:W-:Y:S02]  /*3b10*/  SHF.L.U32 R3, R34, 0x1f, RZ ;  /* 0x0000001f22037819 */ /* 0x000fe400000006ff */
[----:B------:R-:W-:Y:S02]  /*3b20*/  LEA R28, R36, UR4, 0x4 ;  /* 0x00000004241c7c11 */ /* 0x000fe4000f8e20ff */
[----:B------:R-:W2:Y:S02]  /*3b30*/  SYNCS.PHASECHK.TRANS64.TRYWAIT P0, [R0+URZ+0xa0], R3 ;  /* 0x0000a003000075a7 */ /* 0x000ea400080011ff */
[----:B--2-4-:R-:W-:Y:S05]  /*3b40*/  @!P0 BRA `(.L_x_64) ;  /* 0x0000005000788947 */ /* 0x014fea0003800000 */
.L_x_151:
[----:B---3--:R-:W-:Y:S01]  /*3b50*/  ISETP.GE.AND P0, PT, R2, 0x1, PT ;  /* 0x000000010200780c */ /* 0x008fe20003f06270 */
[----:B------:R-:W3:Y:S01]  /*3b60*/  LDS.128 R28, [R28+0x110] ;  /* 0x000110001c1c7984 */ /* 0x000ee20000000c00 */
[----:B--2---:R-:W-:Y:S01]  /*3b70*/  VIADD R0, R0, 0xb0 ;  /* 0x000000b000007836 */ /* 0x004fe20000000000 */
[----:B------:R-:W-:Y:S01]  /*3b80*/  @!PT LDS RZ, [RZ] ;  /* 0x00000000fffff984 */ /* 0x000fe20000000800 */
[----:B------:R-:W-:Y:S01]  /*3b90*/  @!PT LDS RZ, [RZ] ;  /* 0x00000000fffff984 */ /* 0x000fe20000000800 */
[----:B------:R-:W-:Y:S01]  /*3ba0*/  @!PT LDS RZ, [RZ] ;  /* 0x00000000fffff984 */ /* 0x000fe20000000800 */
[----:B------:R-:W-:Y:S01]  /*3bb0*/  @!PT LDS RZ, [RZ] ;  /* 0x00000000fffff984 */ /* 0x000fe20000000800 */
[----:B------:R2:W-:Y:S06]  /*3bc0*/  MEMBAR.ALL.CTA ;  /* 0x0000000000007992 */ /* 0x0005ec0000008000 */
[----:B--2---:R-:W2:Y:S01]  /*3bd0*/  FENCE.VIEW.ASYNC.S ;  /* 0x00000000000073c6 */ /* 0x004ea20000000000 */
[----:B------:R-:W-:Y:S04]  /*3be0*/  PRMT R0, RZ, 0x654, R0 ;  /* 0x00000654ff007816 */ /* 0x000fe80000000000 */
[----:B--2---:R2:W-:Y:S01]  /*3bf0*/  SYNCS.ARRIVE.TRANS64.RED.A1T0 RZ, [R0+URZ], RZ ;  /* 0x000000ff00ff79a7 */ /* 0x0045e200081004ff */
[----:B---3--:R-:W-:Y:S11]  /*3c00*/  LOP3.LUT P3, RZ, R30, 0x1, RZ, 0xc0, !PT ;  /* 0x000000011eff7812 */ /* 0x008ff6000786c0ff */
[----:B------:R-:W-:Y:S02]  /*3c10*/  @!UPT UIADD3 URZ, UPT, UPT, URZ, URZ, URZ ;  /* 0x000000fffffff290 */ /* 0x000fe4000fffe0ff */
[----:B------:R-:W-:Y:S02]  /*3c20*/  @P3 MOV R13, R28 ;  /* 0x0000001c000d3202 */ /* 0x000fe40000000f00 */
[----:B------:R-:W-:Y:S01]  /*3c30*/  @P3 LOP3.LUT R10, R29, 0xffff, RZ, 0xc0, !PT ;  /* 0x0000ffff1d0a3812 */ /* 0x000fe200078ec0ff */
[----:B--2---:R-:W-:Y:S06]  /*3c40*/  @!P0 BRA `(.L_x_65) ;  /* 0x0000000000a48947 */ /* 0x004fec0003800000 */
[----:B-1----:R-:W-:Y:S01]  /*3c50*/  IMAD.HI.U32 R42, R26, R7, RZ ;  /* 0x000000071a2a7227 */ /* 0x002fe200078e00ff */
[----:B------:R-:W-:Y:S02]  /*3c60*/  ISETP.NE.AND P0, PT, R6, 0x1, PT ;  /* 0x000000010600780c */ /* 0x000fe40003f05270 */
[----:B------:R-:W-:Y:S01]  /*3c70*/  ISETP.NE.AND P2, PT, R2, 0x1, PT ;  /* 0x000000010200780c */ /* 0x000fe20003f45270 */
[-C--:B------:R-:W-:Y:S01]  /*3c80*/  IMAD.HI.U32 R40, R27, R24.reuse, RZ ;  /* 0x000000181b287227 */ /* 0x080fe200078e00ff */
[----:B------:R-:W-:Y:S02]  /*3c90*/  SHF.R.U32.HI R41, RZ, R21, R42 ;  /* 0x00000015ff297219 */ /* 0x000fe4000001162a */
[----:B------:R-:W-:Y:S01]  /*3ca0*/  ISETP.NE.AND P4, PT, R8, 0x1, PT ;  /* 0x000000010800780c */ /* 0x000fe20003f85270 */
[----:B------:R-:W-:Y:S01]  /*3cb0*/  IMAD.HI.U32 R46, R10, R7, RZ ;  /* 0x000000070a2e7227 */ /* 0x000fe200078e00ff */
[----:B------:R-:W-:Y:S02]  /*3cc0*/  SHF.R.U32.HI R40, RZ, R25, R40 ;  /* 0x00000019ff287219 */ /* 0x000fe40000011628 */
[----:B------:R-:W-:Y:S01]  /*3cd0*/  SEL R3, R26, R41, !P0 ;  /* 0x000000291a037207 */ /* 0x000fe20004000000 */
[----:B------:R-:W-:Y:S01]  /*3ce0*/  IMAD.HI.U32 R42, R13, R24, RZ ;  /* 0x000000180d2a7227 */ /* 0x000fe200078e00ff */
[----:B------:R-:W-:Y:S02]  /*3cf0*/  SEL R11, R27, R40, !P4 ;  /* 0x000000281b0b7207 */ /* 0x000fe40006000000 */
[----:B------:R-:W-:Y:S01]  /*3d00*/  SHF.R.U32.HI R41, RZ, R21, R46 ;  /* 0x00000015ff297219 */ /* 0x000fe2000001162e */
[-C--:B------:R-:W-:Y:S01]  /*3d10*/  IMAD.HI.U32 R44, R3, R4.reuse, RZ ;  /* 0x00000004032c7227 */ /* 0x080fe200078e00ff */
[----:B------:R-:W-:Y:S02]  /*3d20*/  SHF.R.U32.HI R42, RZ, R25, R42 ;  /* 0x00000019ff2a7219 */ /* 0x000fe4000001162a */
[----:B------:R-:W-:Y:S01]  /*3d30*/  SEL R9, R10, R41, !P0 ;  /* 0x000000290a097207 */ /* 0x000fe20004000000 */
[-C--:B------:R-:W-:Y:S01]  /*3d40*/  IMAD.HI.U32 R40, R11, R4.reuse, RZ ;  /* 0x000000040b287227 */ /* 0x080fe200078e00ff */
[-C--:B------:R-:W-:Y:S03]  /*3d50*/  @P2 SHF.R.U32.HI R3, RZ, R5.reuse, R44 ;  /* 0x00000005ff032219 */ /* 0x080fe6000001162c */
[----:B------:R-:W-:Y:S01]  /*3d60*/  IMAD.HI.U32 R16, R9, R4, RZ ;  /* 0x0000000409107227 */ /* 0x000fe200078e00ff */
[----:B------:R-:W-:Y:S03]  /*3d70*/  @P2 SHF.R.U32.HI R11, RZ, R5, R40 ;  /* 0x00000005ff0b2219 */ /* 0x000fe60000011628 */
[C---:B------:R-:W-:Y:S01]  /*3d80*/  IMAD R12, R2.reuse, R3, RZ ;  /* 0x00000003020c7224 */ /* 0x040fe200078e02ff */
[----:B------:R-:W-:Y:S01]  /*3d90*/  SEL R3, R13, R42, !P4 ;  /* 0x0000002a0d037207 */ /* 0x000fe20006000000 */
[C---:B------:R-:W-:Y:S01]  /*3da0*/  IMAD R14, R2.reuse, R11, RZ ;  /* 0x0000000b020e7224 */ /* 0x040fe200078e02ff */
[----:B------:R-:W-:Y:S02]  /*3db0*/  SHF.R.U32.HI R16, RZ, R5, R16 ;  /* 0x00000005ff107219 */ /* 0x000fe40000011610 */
[C---:B------:R-:W-:Y:S02]  /*3dc0*/  ISETP.GE.AND P0, PT, R9.reuse, R12, PT ;  /* 0x0000000c0900720c */ /* 0x040fe40003f06270 */
[----:B------:R-:W-:Y:S02]  /*3dd0*/  SEL R17, R9, R16, !P2 ;  /* 0x0000001009117207 */ /* 0x000fe40005000000 */
[C---:B------:R-:W-:Y:S03]  /*3de0*/  ISETP.GE.OR P0, PT, R3.reuse, R14, P0 ;  /* 0x0000000e0300720c */ /* 0x040fe60000706670 */
[----:B------:R-:W-:Y:S04]  /*3df0*/  IMAD.MOV R15, RZ, RZ, -R17 ;  /* 0x000000ffff0f7224 */ /* 0x000fe800078e0a11 */
[----:B------:R-:W-:Y:S06]  /*3e00*/  IMAD R15, R2, R15, R9 ;  /* 0x0000000f020f7224 */ /* 0x000fec00078e0209 */
[C---:B------:R-:W-:Y:S05]  /*3e10*/  @!P0 IMAD.HI.U32 R12, R3.reuse, R4, RZ ;  /* 0x00000004030c8227 */ /* 0x040fea00078e00ff */
[----:B------:R-:W-:Y:S04]  /*3e20*/  @!P0 SHF.R.U32.HI R12, RZ, R5, R12 ;  /* 0x00000005ff0c8219 */ /* 0x000fe8000001160c */
[----:B------:R-:W-:Y:S01]  /*3e30*/  @!P0 SEL R0, R3, R12, !P2 ;  /* 0x0000000c03008207 */ /* 0x000fe20005000000 */
[----:B------:R-:W-:Y:S03]  /*3e40*/  IMAD.MOV R12, RZ, RZ, -R3 ;  /* 0x000000ffff0c7224 */ /* 0x000fe600078e0a03 */
[----:B------:R-:W-:Y:S01]  /*3e50*/  @!P0 IADD3 R16, PT, PT, R17, -R0, RZ ;  /* 0x8000000011108210 */ /* 0x000fe20007ffe0ff */
[----:B------:R-:W-:Y:S01]  /*3e60*/  @!P0 IMAD R0, R11, R15, R0 ;  /* 0x0000000f0b008224 */ /* 0x000fe200078e0200 */
[----:B------:R-:W-:Y:S01]  /*3e70*/  IADD3 R11, PT, PT, -R9, RZ, RZ ;  /* 0x000000ff090b7210 */ /* 0x000fe20007ffe1ff */
[----:B------:R-:W-:Y:S02]  /*3e80*/  IMAD R13, R8, R12, R13 ;  /* 0x0000000c080d7224 */ /* 0x000fe400078e020d */
[----:B------:R-:W-:Y:S02]  /*3e90*/  @!P0 IMAD R9, R16, R2, R3 ;  /* 0x0000000210098224 */ /* 0x000fe400078e0203 */
[----:B------:R-:W-:Y:S02]  /*3ea0*/  @!P0 IMAD.MOV.U32 R3, RZ, RZ, R0 ;  /* 0x000000ffff038224 */ /* 0x000fe400078e0000 */
[----:B------:R-:W-:Y:S02]  /*3eb0*/  IMAD R10, R6, R11, R10 ;  /* 0x0000000b060a7224 */ /* 0x000fe400078e020a */
[----:B------:R-:W-:Y:S02]  /*3ec0*/  IMAD R13, R3, R8, R13 ;  /* 0x00000008030d7224 */ /* 0x000fe400078e020d */
[----:B------:R-:W-:Y:S02]  /*3ed0*/  IMAD R10, R9, R6, R10 ;  /* 0x00000006090a7224 */ /* 0x000fe400078e020a */
.L_x_65:
[----:B------:R-:W-:Y:S05]  /*3ee0*/  BRA.U UP1, `(.L_x_66) ;  /* 0x0000000101107547 */ /* 0x000fea000b800000 */
[----:B------:R-:W-:Y:S04]  /*3ef0*/  MOV R0, UR6 ;  /* 0x0000000600007c02 */ /* 0x000fe80008000f00 */
[----:B------:R-:W-:Y:S04]  /*3f00*/  SHF.L.U32 R3, R0, 0x1f, RZ ;  /* 0x0000001f00037819 */ /* 0x000fe800000006ff */
[----:B------:R-:W2:Y:S02]  /*3f10*/  SYNCS.PHASECHK.TRANS64.TRYWAIT P0, [UR4+0x98], R3 ;  /* 0x00009803ff0075a7 */ /* 0x000ea40008001104 */
[----:B--2---:R-:W-:Y:S05]  /*3f20*/  @!P0 BRA `(.L_x_67) ;  /* 0x0000004c00948947 */ /* 0x004fea0003800000 */
.L_x_66:
[----:B-1----:R-:W-:Y:S01]  /*3f30*/  ISETP.NE.U32.AND P0, PT, R22, RZ, PT ;  /* 0x000000ff1600720c */ /* 0x002fe20003f05070 */
[----:B------:R-:W-:Y:S01]  /*3f40*/  USHF.L.U32 UR58, UR11, 0x7, URZ ;  /* 0x000000070b3a7899 */ /* 0x000fe200080006ff */
[----:B------:R-:W-:Y:S02]  /*3f50*/  R2UR UR59, R20 ;  /* 0x00000000143b72ca */ /* 0x000fe400000e0000 */
[----:B------:R-:W-:Y:S02]  /*3f60*/  ISETP.NE.AND.EX P0, PT, R23, RZ, PT, P0 ;  /* 0x000000ff1700720c */ /* 0x000fe40003f05300 */
[----:B------:R-:W-:Y:S02]  /*3f70*/  ISETP.NE.U32.AND P2, PT, R22, RZ, PT ;  /* 0x000000ff1600720c */ /* 0x000fe40003f45070 */
[----:B------:R-:W-:Y:S02]  /*3f80*/  SHF.L.U32 R11, R37, 0x1f, RZ ;  /* 0x0000001f250b7819 */ /* 0x000fe400000006ff */
[----:B------:R-:W-:Y:S05]  /*3f90*/  ISETP.NE.AND.EX P2, PT, R23, RZ, PT, P2 ;  /* 0x000000ff1700720c */ /* 0x000fea0003f45320 */
[----:B------:R-:W-:Y:S02]  /*3fa0*/  USHF.L.U32 UR59, UR59, 0x6, URZ ;  /* 0x000000063b3b7899 */ /* 0x000fe400080006ff */
[----:B------:R-:W-:Y:S10]  /*3fb0*/  @!P0 BRA `(.L_x_68) ;  /* 0x00000000002c8947 */ /* 0x000ff40003800000 */
[----:B------:R-:W-:Y:S01]  /*3fc0*/  ISETP.NE.U32.AND P0, PT, R18, RZ, PT ;  /* 0x000000ff1200720c */ /* 0x000fe20003f05070 */
[----:B------:R-:W-:Y:S03]  /*3fd0*/  IMAD.MOV.U32 R63, RZ, RZ, 0x1 ;  /* 0x00000001ff3f7424 */ /* 0x000fe600078e00ff */
[----:B------:R-:W-:Y:S11]  /*3fe0*/  ISETP.NE.AND.EX P0, PT, R19, RZ, PT, P0 ;  /* 0x000000ff1300720c */ /* 0x000ff60003f05300 */
[----:B------:R-:W-:Y:S02]  /*3ff0*/  @!UPT UIADD3 URZ, UPT, UPT, URZ, URZ, URZ ;  /* 0x000000fffffff290 */ /* 0x000fe4000fffe0ff */
[----:B------:R-:W1:Y:S01]  /*4000*/  @P0 LDC.64 R14, c[0x0][0xa88] ;  /* 0x0002a200ff0e0b82 */ /* 0x000e620000000a00 */
[----:B--2---:R-:W-:Y:S04]  /*4010*/  @P0 IMAD R0, R22, UR36, RZ ;  /* 0x0000002416000c24 */ /* 0x004fe8000f8e02ff */
[----:B-1----:R-:W-:Y:S04]  /*4020*/  @P0 IMAD.WIDE R14, R0, 0x4, R14 ;  /* 0x00000004000e0825 */ /* 0x002fe800078e020e */
[----:B------:R-:W-:Y:S01]  /*4030*/  HFMA2 R0, -RZ, RZ, 0, 5.9604644775390625e-08 ;  /* 0x00000001ff007431 */ /* 0x000fe200000001ff */
[----:B------:R1:W5:Y:S04]  /*4040*/  @P0 LDG.E R35, desc[UR38][R14.64] ;  /* 0x000000260e230981 */ /* 0x000368000c1e1900 */
[----:B------:R-:W-:Y:S01]  /*4050*/  @!P0 PRMT R63, R0, 0x7610, R63 ;  /* 0x00007610003f8816 */ /* 0x000fe2000000003f */
[----:B-1----:R-:W3:Y:S06]  /*4060*/  @!P0 LDC R35, c[0x0][0xa80] ;  /* 0x0002a000ff238b82 */ /* 0x002eec0000000800 */
.L_x_68:
[----:B---3-5:R-:W-:Y:S01]  /*4070*/  @!P2 FSETP.EQ.AND P0, PT, R35, RZ, PT ;  /* 0x000000ff2300a20b */ /* 0x028fe20003f02000 */
[----:B------:R-:W-:Y:S01]  /*4080*/  @!UPT UIADD3 URZ, UPT, UPT, URZ, URZ, URZ ;  /* 0x000000fffffff290 */ /* 0x000fe2000fffe0ff */
[----:B------:R-:W-:Y:S11]  /*4090*/  @!P2 BRA `(.L_x_69) ;  /* 0x000000000018a947 */ /* 0x000ff60003800000 */
[----:B------:R-:W-:Y:S02]  /*40a0*/  LOP3.LUT P2, RZ, R63, 0xff, RZ, 0xc0, !PT ;  /* 0x000000ff3fff7812 */ /* 0x000fe4000784c0ff */
[----:B------:R-:W-:Y:S04]  /*40b0*/  ISETP.NE.U32.AND P0, PT, R18, RZ, PT ;  /* 0x000000ff1200720c */ /* 0x000fe80003f05070 */
[----:B------:R-:W-:Y:S04]  /*40c0*/  ISETP.NE.AND.EX P0, PT, R19, RZ, PT, P0 ;  /* 0x000000ff1300720c */ /* 0x000fe80003f05300 */
[----:B------:R-:W-:Y:S03]  /*40d0*/  PLOP3.LUT P0, PT, P0, PT, PT, 0x8, 0x80 ;  /* 0x000000000080781c */ /* 0x000fe6000070e170 */
[----:B------:R-:W-:Y:S11]  /*40e0*/  @P2 FSETP.EQ.AND P0, PT, R35, RZ, PT ;  /* 0x000000ff2300220b */ /* 0x000ff60003f02000 */
[----:B------:R-:W-:Y:S02]  /*40f0*/  @!UPT UIADD3 URZ, UPT, UPT, URZ, URZ, URZ ;  /* 0x000000fffffff290 */ /* 0x000fe4000fffe0ff */
.L_x_69:
[----:B------:R-:W1:Y:S01]  /*4100*/  SYNCS.PHASECHK.TRANS64.TRYWAIT P2, [UR4+0x70], R11 ;  /* 0x0000700bff0075a7 */ /* 0x000e620008041104 */
[----:B------:R-:W-:Y:S04]  /*4110*/  ELECT P4, URZ, PT ;  /* 0x0000000000ff782f */ /* 0x000fe80003880000 */
[----:B------:R-:W-:Y:S11]  /*4120*/  PLOP3.LUT P4, PT, P0, P4, PT, 0xf2, 0x2f ;  /* 0x00000000002f781c */ /* 0x000ff60000789e72 */
[----:B------:R-:W-:Y:S02]  /*4130*/  @!UPT UIADD3 URZ, UPT, UPT, URZ, URZ, URZ ;  /* 0x000000fffffff290 */ /* 0x000fe4000fffe0ff */
[----:B------:R-:W-:Y:S05]  /*4140*/  @!P4 IADD3 R9, P0, PT, R38, 0x780, RZ ;  /* 0x000007802609c810 */ /* 0x000fea0007f1e0ff */
[----:B--2---:R-:W-:Y:S01]  /*4150*/  @!P4 IMAD.X R3, RZ, RZ, R39, P0 ;  /* 0x000000ffff03c224 */ /* 0x004fe200000e0627 */
[----:B-1----:R-:W-:Y:S07]  /*4160*/  @!P2 BRA `(.L_x_70) ;  /* 0x0000004c001ca947 */ /* 0x002fee0003800000 */
.L_x_154:
[----:B------:R-:W-:Y:S01]  /*4170*/  @!P4 R2UR UR8, R9 ;  /* 0x000000000908c2ca */ /* 0x000fe200000e0000 */
[----:B------:R-:W-:Y:S01]  /*4180*/  VOTEU.ALL UP3, P4 ;  /* 0x0000000000ff7886 */ /* 0x000fe20002060000 */
[----:B------:R-:W-:Y:S01]  /*4190*/  @!P4 R2UR UR7, R3 ;  /* 0x000000000307c2ca */ /* 0x000fe200000e0000 */
[----:B------:R-:W-:Y:S01]  /*41a0*/  VOTEU.ALL UP2, P4 ;  /* 0x0000000000ff7886 */ /* 0x000fe20002040000 */
[----:B------:R-:W-:Y:S01]  /*41b0*/  UMOV UR14, 0x0 ;  /* 0x00000000000e7882 */ /* 0x000fe20000000000 */
[----:B------:R-:W-:Y:S01]  /*41c0*/  UMOV UR15, 0x10000000 ;  /* 0x10000000000f7882 */ /* 0x000fe20000000000 */
[----:B------:R-:W-:Y:S01]  /*41d0*/  @!UP3 UIADD3 UR56, UPT, UPT, UR4, 0x200, URZ ;  /* 0x000002000438b890 */ /* 0x000fe2000fffe0ff */
[----:B-1----:R-:W-:Y:S01]  /*41e0*/  @!P4 IMAD.MOV.U32 R0, RZ, RZ, 0x2000 ;  /* 0x00002000ff00c424 */ /* 0x002fe200078e00ff */
[----:B------:R-:W-:Y:S01]  /*41f0*/  UMOV UR60, UR36 ;  /* 0x00000024003c7c82 */ /* 0x000fe20008000000 */
[----:B------:R-:W-:Y:S01]  /*4200*/  @!UP3 UIADD3 UR26, UPT, UPT, UR58, 0x20, URZ ;  /* 0x000000203a1ab890 */ /* 0x000fe2000fffe0ff */
[----:B------:R-:W-:Y:S01]  /*4210*/  @!P4 IADD3 R9, P0, PT, R38, 0x780, RZ ;  /* 0x000007802609c810 */ /* 0x000fe20007f1e0ff */
[----:B------:R-:W-:Y:S02]  /*4220*/  @!UP3 UIADD3 UR24, UPT, UPT, UR4, 0xa00, URZ ;  /* 0x00000a000418b890 */ /* 0x000fe4000fffe0ff */
[----:B------:R-:W-:Y:S01]  /*4230*/  IMAD.U32 R14, RZ, RZ, UR8 ;  /* 0x00000008ff0e7e24 */ /* 0x000fe2000f8e00ff */
[----:B------:R-:W-:Y:S01]  /*4240*/  VOTEU.ALL UP1, P4 ;  /* 0x0000000000ff7886 */ /* 0x000fe20002020000 */
[----:B------:R-:W-:Y:S01]  /*4250*/  IMAD.U32 R15, RZ, RZ, UR7 ;  /* 0x00000007ff0f7e24 */ /* 0x000fe2000f8e00ff */
[----:B------:R-:W-:Y:S01]  /*4260*/  UMOV UR25, UR57 ;  /* 0x0000003900197c82 */ /* 0x000fe20008000000 */
[----:B------:R-:W-:Y:S01]  /*4270*/  UMOV UR27, UR59 ;  /* 0x0000003b001b7c82 */ /* 0x000fe20008000000 */
[----:B------:R-:W-:Y:S01]  /*4280*/  @!P4 R2UR UR22, R14 ;  /* 0x000000000e16c2ca */ /* 0x000fe200000e0000 */
[----:B------:R-:W-:Y:S01]  /*4290*/  UMOV UR28, UR36 ;  /* 0x00000024001c7c82 */ /* 0x000fe20008000000 */
[----:B------:R-:W-:Y:S01]  /*42a0*/  @!P4 R2UR UR23, R15 ;  /* 0x000000000f17c2ca */ /* 0x000fe200000e0000 */
[----:B------:R-:W-:Y:S01]  /*42b0*/  @!UP3 UIADD3 UR18, UPT, UPT, UR58, 0x40, URZ ;  /* 0x000000403a12b890 */ /* 0x000fe2000fffe0ff */
[----:B------:R-:W-:Y:S01]  /*42c0*/  @!P4 IMAD.X R3, RZ, RZ, R39, P0 ;  /* 0x000000ffff03c224 */ /* 0x000fe200000e0627 */
[----:B------:R-:W-:Y:S01]  /*42d0*/  @!UP3 UIADD3 UR16, UPT, UPT, UR4, 0x1200, URZ ;  /* 0x000012000410b890 */ /* 0x000fe2000fffe0ff */
[----:B------:R-:W-:Y:S01]  /*42e0*/  VOTEU.ALL UP0, P4 ;  /* 0x0000000000ff7886 */ /* 0x000fe20002000000 */
[----:B------:R-:W-:Y:S01]  /*42f0*/  UMOV UR17, UR57 ;  /* 0x0000003900117c82 */ /* 0x000fe20008000000 */
[----:B------:R-:W-:Y:S01]  /*4300*/  UMOV UR19, UR59 ;  /* 0x0000003b00137c82 */ /* 0x000fe20008000000 */
[----:B------:R-:W-:Y:S01]  /*4310*/  UMOV UR20, UR36 ;  /* 0x0000002400147c82 */ /* 0x000fe20008000000 */
[----:B------:R-:W-:Y:S02]  /*4320*/  @!UP3 UIADD3 UR10, UPT, UPT, UR58, 0x60, URZ ;  /* 0x000000603a0ab890 */ /* 0x000fe4000fffe0ff */
[----:B------:R-:W-:Y:S03]  /*4330*/  @!UP3 UIADD3 UR8, UPT, UPT, UR4, 0x1a00, URZ ;  /* 0x00001a000408b890 */ /* 0x000fe6000fffe0ff */
[----:B------:R1:W-:Y:S01]  /*4340*/  @!UP2 UTMALDG.3D [UR56], [UR22], desc[UR14] ;  /* 0x00000e381600a5b4 */ /* 0x0003e20008011000 */
[----:B------:R-:W-:Y:S01]  /*4350*/  UMOV UR9, UR57 ;  /* 0x0000003900097c82 */ /* 0x000fe20008000000 */
[----:B------:R-:W-:Y:S01]  /*4360*/  UMOV UR11, UR59 ;  /* 0x0000003b000b7c82 */ /* 0x000fe20008000000 */
[----:B------:R-:W-:Y:S01]  /*4370*/  UMOV UR12, UR36 ;  /* 0x00000024000c7c82 */ /* 0x000fe20008000000 */
[----:B------:R-:W-:Y:S01]  /*4380*/  UPRMT UR7, UR37, 0x654, UR57 ;  /* 0x0000065425077896 */ /* 0x000fe20008000039 */
[----:B------:R1:W-:Y:S01]  /*4390*/  @!UP1 UTMALDG.3D [UR24], [UR22], desc[UR14] ;  /* 0x00000e18160095b4 */ /* 0x0003e20008011000 */
[----:B------:R-:W-:Y:S01]  /*43a0*/  VOTEU.ALL UP1, P4 ;  /* 0x0000000000ff7886 */ /* 0x000fe20002020000 */
[----:B------:R1:W-:Y:S04]  /*43b0*/  @!UP0 UTMALDG.3D [UR16], [UR22], desc[UR14] ;  /* 0x00000e10160085b4 */ /* 0x0003e80008011000 */
[----:B------:R1:W-:Y:S01]  /*43c0*/  @!UP1 UTMALDG.3D [UR8], [UR22], desc[UR14] ;  /* 0x00000e08160095b4 */ /* 0x0003e20008011000 */
[----:B------:R1:W-:Y:S01]  /*43d0*/  @!P4 SYNCS.ARRIVE.TRANS64.RED.A0TR RZ, [UR4+0x50], R0 ;  /* 0x00005000ffffc9a7 */ /* 0x0003e20008300404 */
[----:B------:R-:W-:Y:S01]  /*43e0*/  SYNCS.ARRIVE.TRANS64.RED.A1T0 RZ, [UR7], RZ ;  /* 0x000000ffffff79a7 */ /* 0x000fe20008100407 */
[----:B------:R-:W2:Y:S02]  /*43f0*/  SYNCS.PHASECHK.TRANS64.TRYWAIT P2, [UR4+0x78], R11 ;  /* 0x0000780bff0075a7 */ /* 0x000ea40008041104 */
[----:B-12---:R-:W-:Y:S05]  /*4400*/  @!P2 BRA `(.L_x_71) ;  /* 0x00000048008ca947 */ /* 0x006fea0003800000 */
.L_x_156:
        /* <DEDUP_REMOVED lines=8> */
[----:B------:R-:W-:Y:S01]  /*4490*/  @!UP3 UIADD3 UR48, UPT, UPT, UR4, 0x2200, URZ ;  /* 0x000022000430b890 */ /* 0x000fe2000fffe0ff */
[----:B------:R-:W-:Y:S01]  /*44a0*/  @!P4 IADD3 R40, P0, PT, R38, 0x780, RZ ;  /* 0x000007802628c810 */ /* 0x000fe20007f1e0ff */
[----:B------:R-:W-:Y:S01]  /*44b0*/  UMOV UR50, UR58 ;  /* 0x0000003a00327c82 */ /* 0x000fe20008000000 */
[----:B------:R-:W-:Y:S01]  /*44c0*/  UMOV UR52, UR36 ;  /* 0x0000002400347c82 */ /* 0x000fe20008000000 */
[----:B------:R-:W-:Y:S01]  /*44d0*/  @!UP3 UIADD3 UR26, UPT, UPT, UR58, 0x20, URZ ;  /* 0x000000203a1ab890 */ /* 0x000fe2000fffe0ff */
[----:B------:R-:W-:Y:S01]  /*44e0*/  IMAD.U32 R14, RZ, RZ, UR8 ;  /* 0x00000008ff0e7e24 */ /* 0x000fe2000f8e00ff */
[----:B------:R-:W-:Y:S01]  /*44f0*/  @!UP3 UIADD3 UR24, UPT, UPT, UR4, 0x2a00, URZ ;  /* 0x00002a000418b890 */ /* 0x000fe2000fffe0ff */
[----:B------:R-:W-:Y:S01]  /*4500*/  IMAD.U32 R15, RZ, RZ, UR7 ;  /* 0x00000007ff0f7e24 */ /* 0x000fe2000f8e00ff */
[----:B------:R-:W-:Y:S01]  /*4510*/  VOTEU.ALL UP1, P4 ;  /* 0x0000000000ff7886 */ /* 0x000fe20002020000 */
[----:B------:R-:W-:Y:S01]  /*4520*/  UMOV UR25, UR49 ;  /* 0x0000003100197c82 */ /* 0x000fe20008000000 */
[----:B------:R-:W-:Y:S01]  /*4530*/  @!P4 R2UR UR22, R14 ;  /* 0x000000000e16c2ca */ /* 0x000fe200000e0000 */
[----:B------:R-:W-:Y:S01]  /*4540*/  UMOV UR28, UR36 ;  /* 0x00000024001c7c82 */ /* 0x000fe20008000000 */
[----:B------:R-:W-:Y:S01]  /*4550*/  @!P4 R2UR UR23, R15 ;  /* 0x000000000f17c2ca */ /* 0x000fe200000e0000 */
[----:B------:R-:W-:Y:S01]  /*4560*/  UMOV UR27, UR51 ;  /* 0x00000033001b7c82 */ /* 0x000fe20008000000 */
        /* <DEDUP_REMOVED lines=8> */
[----:B------:R-:W-:Y:S02]  /*45f0*/  @!UP3 UIADD3 UR8, UPT, UPT, UR4, 0x3a00, URZ ;  /* 0x00003a000408b890 */ /* 0x000fe4000fffe0ff */
        /* <DEDUP_REMOVED lines=13> */
.L_x_158:
[----:B------:R-:W2:Y:S01]  /*46d0*/  LDC.64 R16, c[0x0][0xd10] ;  /* 0x00034400ff107b82 */ /* 0x000ea20000000a00 */
[----:B------:R-:W-:Y:S01]  /*46e0*/  @!P4 R2UR UR8, R40 ;  /* 0x000000002808c2ca */ /* 0x000fe200000e0000 */
[----:B------:R-:W-:Y:S01]  /*46f0*/  VOTEU.ALL UP3, P4 ;  /* 0x0000000000ff7886 */ /* 0x000fe20002060000 */
[----:B------:R-:W-:Y:S01]  /*4700*/  @!P4 R2UR UR7, R20 ;  /* 0x000000001407c2ca */ /* 0x000fe200000e0000 */
[----:B------:R-:W-:Y:S01]  /*4710*/  VOTEU.ALL UP2, P4 ;  /* 0x0000000000ff7886 */ /* 0x000fe20002040000 */
[----:B------:R-:W-:Y:S03]  /*4720*/  UMOV UR14, 0x0 ;  /* 0x00000000000e7882 */ /* 0x000fe60000000000 */
[----:B------:R-:W3:Y:S01]  /*4730*/  LDC.64 R14, c[0x0][0xd18] ;  /* 0x00034600ff0e7b82 */ /* 0x000ee20000000a00 */
[----:B------:R-:W-:Y:S01]  /*4740*/  @!UP3 UIADD3 UR43, UPT, UPT, UR59, 0x20, URZ ;  /* 0x000000203b2bb890 */ /* 0x000fe2000fffe0ff */
[----:B------:R-:W-:Y:S01]  /*4750*/  @!P4 IMAD.MOV.U32 R20, RZ, RZ, 0x2000 ;  /* 0x00002000ff14c424 */ /* 0x000fe200078e00ff */
[----:B------:R-:W-:Y:S01]  /*4760*/  @!UP3 UIADD3 UR40, UPT, UPT, UR4, 0x4200, URZ ;  /* 0x000042000428b890 */ /* 0x000fe2000fffe0ff */
[----:B------:R-:W-:Y:S01]  /*4770*/  @P3 SHF.R.U32.HI R33, RZ, 0x10, R29 ;  /* 0x00000010ff213819 */ /* 0x000fe2000001161d */
[----:B------:R-:W-:Y:S03]  /*4780*/  UMOV UR15, 0x10000000 ;  /* 0x10000000000f7882 */ /* 0x000fe60000000000 */
[----:B-1----:R-:W1:Y:S01]  /*4790*/  @!P1 LDC R0, c[0x0][0xd20] ;  /* 0x00034800ff009b82 */ /* 0x002e620000000800 */
[----:B------:R-:W-:Y:S01]  /*47a0*/  UMOV UR42, UR58 ;  /* 0x0000003a002a7c82 */ /* 0x000fe20008000000 */
[----:B------:R-:W-:Y:S01]  /*47b0*/  IMAD.U32 R40, RZ, RZ, UR8 ;  /* 0x00000008ff287e24 */ /* 0x000fe2000f8e00ff */
[----:B------:R-:W-:Y:S05]  /*47c0*/  UMOV UR44, UR36 ;  /* 0x00000024002c7c82 */ /* 0x000fea0008000000 */
[----:B------:R-:W4:Y:S01]  /*47d0*/  @!P1 LDC R3, c[0x0][0xd0c] ;  /* 0x00034300ff039b82 */ /* 0x000f220000000800 */
[----:B------:R-:W-:Y:S01]  /*47e0*/  IMAD.U32 R41, RZ, RZ, UR7 ;  /* 0x00000007ff297e24 */ /* 0x000fe2000f8e00ff */
[----:B------:R-:W-:Y:S01]  /*47f0*/  @!UP3 UIADD3 UR26, UPT, UPT, UR58, 0x20, URZ ;  /* 0x000000203a1ab890 */ /* 0x000fe2000fffe0ff */
[----:B------:R-:W-:Y:S01]  /*4800*/  @!P4 R2UR UR22, R40 ;  /* 0x000000002816c2ca */ /* 0x000fe200000e0000 */
[----:B------:R-:W-:Y:S01]  /*4810*/  @!UP3 UIADD3 UR24, UPT, UPT, UR4, 0x4a00, URZ ;  /* 0x00004a000418b890 */ /* 0x000fe2000fffe0ff */
[----:B------:R-:W-:Y:S01]  /*4820*/  VIADD R36, R36, 0x1 ;  /* 0x0000000124247836 */ /* 0x000fe20000000000 */
[----:B------:R-:W-:Y:S01]  /*4830*/  @!P4 R2UR UR23, R41 ;  /* 0x000000002917c2ca */ /* 0x000fe200000e0000 */
[----:B------:R-:W-:Y:S01]  /*4840*/  VOTEU.ALL UP1, P4 ;  /* 0x0000000000ff7886 */ /* 0x000fe20002020000 */
[----:B------:R-:W-:Y:S01]  /*4850*/  UMOV UR25, UR41 ;  /* 0x0000002900197c82 */ /* 0x000fe20008000000 */
[----:B------:R-:W-:Y:S01]  /*4860*/  UMOV UR28, UR36 ;  /* 0x00000024001c7c82 */ /* 0x000fe20008000000 */
[----:B------:R-:W-:Y:S01]  /*4870*/  UMOV UR27, UR43 ;  /* 0x0000002b001b7c82 */ /* 0x000fe20008000000 */
[----:B------:R-:W-:Y:S02]  /*4880*/  @!UP3 UIADD3 UR18, UPT, UPT, UR58, 0x40, URZ ;  /* 0x000000403a12b890 */ /* 0x000fe4000fffe0ff */
[----:B------:R-:W-:Y:S01]  /*4890*/  @!UP3 UIADD3 UR16, UPT, UPT, UR4, 0x5200, URZ ;  /* 0x000052000410b890 */ /* 0x000fe2000fffe0ff */
[----:B------:R-:W-:Y:S01]  /*48a0*/  VOTEU.ALL UP0, P4 ;  /* 0x0000000000ff7886 */ /* 0x000fe20002000000 */
[----:B------:R-:W-:Y:S01]  /*48b0*/  UMOV UR17, UR41 ;  /* 0x0000002900117c82 */ /* 0x000fe20008000000 */
[----:B------:R-:W-:Y:S01]  /*48c0*/  UMOV UR20, UR36 ;  /* 0x0000002400147c82 */ /* 0x000fe20008000000 */
[----:B------:R-:W-:Y:S02]  /*48d0*/  UMOV UR19, UR43 ;  /* 0x0000002b00137c82 */ /* 0x000fe40008000000 */
[----:B------:R1:W-:Y:S01]  /*48e0*/  @!UP2 UTMALDG.3D [UR40], [UR22], desc[UR14] ;  /* 0x00000e281600a5b4 */ /* 0x0003e20008011000 */
[----:B------:R-:W-:Y:S02]  /*48f0*/  @!UP3 UIADD3 UR10, UPT, UPT, UR58, 0x60, URZ ;  /* 0x000000603a0ab890 */ /* 0x000fe4000fffe0ff */
[----:B------:R-:W-:Y:S01]  /*4900*/  @!UP3 UIADD3 UR8, UPT, UPT, UR4, 0x5a00, URZ ;  /* 0x00005a000408b890 */ /* 0x000fe2000fffe0ff */
[----:B------:R-:W-:Y:S01]  /*4910*/  UMOV UR9, UR41 ;  /* 0x0000002900097c82 */ /* 0x000fe20008000000 */
[----:B------:R-:W-:Y:S01]  /*4920*/  UMOV UR12, UR36 ;  /* 0x00000024000c7c82 */ /* 0x000fe20008000000 */
[----:B------:R-:W-:Y:S01]  /*4930*/  UMOV UR11, UR43 ;  /* 0x0000002b000b7c82 */ /* 0x000fe20008000000 */
[----:B------:R1:W-:Y:S01]  /*4940*/  @!UP1 UTMALDG.3D [UR24], [UR22], desc[UR14] ;  /* 0x00000e18160095b4 */ /* 0x0003e20008011000 */
[----:B------:R-:W-:Y:S01]  /*4950*/  VOTEU.ALL UP1, P4 ;  /* 0x0000000000ff7886 */ /* 0x000fe20002020000 */
[----:B------:R-:W-:Y:S01]  /*4960*/  UPRMT UR7, UR37, 0x654, UR41 ;  /* 0x0000065425077896 */ /* 0x000fe20008000029 */
[----:B--2---:R-:W-:Y:S01]  /*4970*/  @!P1 IMAD.HI.U32 R12, R13, R16, RZ ;  /* 0x000000100d0c9227 */ /* 0x004fe200078e00ff */
[----:B---3--:R-:W-:Y:S02]  /*4980*/  @!P1 ISETP.NE.AND P0, PT, R14, 0x1, PT ;  /* 0x000000010e00980c */ /* 0x008fe40003f05270 */
[----:B----4-:R-:W-:Y:S01]  /*4990*/  @!P1 ISETP.NE.AND P2, PT, R3, 0x1, PT ;  /* 0x000000010300980c */ /* 0x010fe20003f45270 */
[C---:B------:R-:W-:Y:S01]  /*49a0*/  @!P1 IMAD.HI.U32 R9, R10.reuse, R15, RZ ;  /* 0x0000000f0a099227 */ /* 0x040fe200078e00ff */
[----:B------:R2:W-:Y:S02]  /*49b0*/  @!UP0 UTMALDG.3D [UR16], [UR22], desc[UR14] ;  /* 0x00000e10160085b4 */ /* 0x0005e40008011000 */
[----:B------:R-:W-:Y:S02]  /*49c0*/  @!P1 SHF.R.U32.HI R12, RZ, R17, R12 ;  /* 0x00000011ff0c9219 */ /* 0x000fe4000001160c */
[----:B-1----:R-:W-:Y:S02]  /*49d0*/  @!P1 SHF.R.U32.HI R9, RZ, R0, R9 ;  /* 0x00000000ff099219 */ /* 0x002fe40000011609 */
[----:B------:R-:W-:Y:S01]  /*49e0*/  @!P1 SEL R12, R13, R12, !P2 ;  /* 0x0000000c0d0c9207 */ /* 0x000fe20005000000 */
[----:B------:R2:W-:Y:S01]  /*49f0*/  @!UP1 UTMALDG.3D [UR8], [UR22], desc[UR14] ;  /* 0x00000e08160095b4 */ /* 0x0005e20008011000 */
[----:B------:R2:W-:Y:S01]  /*4a00*/  @!P4 SYNCS.ARRIVE.TRANS64.RED.A0TR RZ, [UR4+0x60], R20 ;  /* 0x00006014ffffc9a7 */ /* 0x0005e20008300404 */
[----:B------:R-:W-:Y:S05]  /*4a10*/  @!P1 SEL R9, R10, R9, !P0 ;  /* 0x000000090a099207 */ /* 0x000fea0004000000 */
[----:B------:R-:W-:Y:S02]  /*4a20*/  @!P1 IMAD.IADD R0, R9, 0x1, -R12 ;  /* 0x0000000109009824 */ /* 0x000fe400078e0a0c */
[----:B------:R-:W-:Y:S02]  /*4a30*/  @!P1 IMAD.IADD R9, R12, 0x1, -R9 ;  /* 0x000000010c099824 */ /* 0x000fe400078e0a09 */
[----:B------:R-:W-:Y:S02]  /*4a40*/  @!P1 IMAD R13, R0, R3, R13 ;  /* 0x00000003000d9224 */ /* 0x000fe400078e020d */
[----:B------:R-:W-:Y:S01]  /*4a50*/  @!P1 IMAD R10, R9, R14, R10 ;  /* 0x0000000e090a9224 */ /* 0x000fe200078e020a */
[----:B------:R-:W-:Y:S01]  /*4a60*/  SYNCS.ARRIVE.TRANS64.RED.A1T0 RZ, [UR7], RZ ;  /* 0x000000ffffff79a7 */ /* 0x000fe20008100407 */
[----:B------:R-:W1:Y:S02]  /*4a70*/  SYNCS.PHASECHK.TRANS64.TRYWAIT P5, [UR4+0x88], R11 ;  /* 0x0000880bff0075a7 */ /* 0x000e6400080a1104 */
[----:B-12---:R-:W-:Y:S05]  /*4a80*/  @!P5 BRA `(.L_x_73) ;  /* 0x00000044001cd947 */ /* 0x006fea0003800000 */
.L_x_160:
[----:B------:R-:W-:Y:S01]  /*4a90*/  @!P4 IADD3 R3, P0, PT, R38, 0x780, RZ ;  /* 0x000007802603c810 */ /* 0x000fe20007f1e0ff */
[----:B------:R-:W-:Y:S01]  /*4aa0*/  VOTEU.ALL UP2, P4 ;  /* 0x0000000000ff7886 */ /* 0x000fe20002040000 */
[----:B------:R-:W-:Y:S01]  /*4ab0*/  UMOV UR14, 0x0 ;  /* 0x00000000000e7882 */ /* 0x000fe20000000000 */
[----:B------:R-:W-:Y:S01]  /*4ac0*/  UMOV UR15, 0x10000000 ;  /* 0x10000000000f7882 */ /* 0x000fe20000000000 */
[----:B------:R-:W-:Y:S01]  /*4ad0*/  @!P4 R2UR UR8, R3 ;  /* 0x000000000308c2ca */ /* 0x000fe200000e0000 */
[----:B-1----:R-:W-:Y:S01]  /*4ae0*/  @!P4 IMAD.X R0, RZ, RZ, R39, P0 ;  /* 0x000000ffff00c224 */ /* 0x002fe200000e0627 */
[----:B------:R-:W-:Y:S01]  /*4af0*/  UMOV UR34, UR58 ;  /* 0x0000003a00227c82 */ /* 0x000fe20008000000 */
[----:B------:R-:W-:Y:S01]  /*4b00*/  VOTEU.ALL UP1, P4 ;  /* 0x0000000000ff7886 */ /* 0x000fe20002020000 */
[----:B------:R-:W-:Y:S01]  /*4b10*/  UMOV UR12, UR36 ;  /* 0x00000024000c7c82 */ /* 0x000fe20008000000 */
[----:B------:R-:W-:Y:S01]  /*4b20*/  VOTEU.ALL UP3, P4 ;  /* 0x0000000000ff7886 */ /* 0x000fe20002060000 */
[----:B------:R-:W-:Y:S01]  /*4b30*/  @!P4 R2UR UR7, R0 ;  /* 0x000000000007c2ca */ /* 0x000fe200000e0000 */
[----:B------:R-:W-:Y:S01]  /*4b40*/  VOTEU.ALL UP0, P4 ;  /* 0x0000000000ff7886 */ /* 0x000fe20002000000 */
[----:B------:R-:W-:Y:S01]  /*4b50*/  UMOV UR28, UR36 ;  /* 0x00000024001c7c82 */ /* 0x000fe20008000000 */
[----:B------:R-:W-:Y:S01]  /*4b60*/  UMOV UR20, UR36 ;  /* 0x0000002400147c82 */ /* 0x000fe20008000000 */
[----:B------:R-:W-:Y:S01]  /*4b70*/  @!UP3 UIADD3 UR33, UPT, UPT, UR4, 0x68, URZ ;  /* 0x000000680421b890 */ /* 0x000fe2000fffe0ff */
[----:B------:R-:W-:Y:S01]  /*4b80*/  IMAD.IADD R0, R13, 0x1, R62 ;  /* 0x000000010d007824 */ /* 0x000fe200078e023e */
[----:B------:R-:W-:Y:S01]  /*4b90*/  @!UP3 UIADD3 UR35, UPT, UPT, UR59, 0x30, URZ ;  /* 0x000000303b23b890 */ /* 0x000fe2000fffe0ff */
[----:B------:R-:W-:Y:S01]  /*4ba0*/  IMAD.U32 R14, RZ, RZ, UR8 ;  /* 0x00000008ff0e7e24 */ /* 0x000fe2000f8e00ff */
[----:B------:R-:W-:Y:S01]  /*4bb0*/  @!UP3 UIADD3 UR32, UPT, UPT, UR4, 0x6200, URZ ;  /* 0x000062000420b890 */ /* 0x000fe2000fffe0ff */
[----:B------:R-:W-:Y:S01]  /*4bc0*/  ISETP.NE.AND P0, PT, R36, 0x2, PT ;  /* 0x000000022400780c */ /* 0x000fe20003f05270 */
[----:B------:R-:W-:Y:S01]  /*4bd0*/  @!UP3 UIADD3 UR10, UPT, UPT, UR58, 0x20, URZ ;  /* 0x000000203a0ab890 */ /* 0x000fe2000fffe0ff */
[----:B------:R-:W-:Y:S01]  /*4be0*/  LOP3.LUT R37, R37, 0x1, RZ, 0x3c, !PT ;  /* 0x0000000125257812 */ /* 0x000fe200078e3cff */
[----:B------:R-:W-:Y:S01]  /*4bf0*/  @!UP3 UIADD3 UR8, UPT, UPT, UR4, 0x6a00, URZ ;  /* 0x00006a000408b890 */ /* 0x000fe2000fffe0ff */
[----:B------:R-:W-:Y:S01]  /*4c00*/  IMAD.U32 R15, RZ, RZ, UR7 ;  /* 0x00000007ff0f7e24 */ /* 0x000fe2000f8e00ff */
[----:B------:R-:W-:Y:S01]  /*4c10*/  @!P4 R2UR UR22, R14 ;  /* 0x000000000e16c2ca */ /* 0x000fe200000e0000 */
[----:B------:R-:W-:Y:S01]  /*4c20*/  UMOV UR9, UR33 ;  /* 0x0000002100097c82 */ /* 0x000fe20008000000 */
[----:B------:R-:W-:Y:S01]  /*4c30*/  UMOV UR11, UR35 ;  /* 0x00000023000b7c82 */ /* 0x000fe20008000000 */
[----:B------:R-:W-:Y:S01]  /*4c40*/  @!UP3 UIADD3 UR26, UPT, UPT, UR58, 0x40, URZ ;  /* 0x000000403a1ab890 */ /* 0x000fe2000fffe0ff */
[----:B------:R-:W-:Y:S01]  /*4c50*/  @!P4 R2UR UR23, R15 ;  /* 0x000000000f17c2ca */ /* 0x000fe200000e0000 */
[----:B------:R-:W-:Y:S01]  /*4c60*/  @!UP3 UIADD3 UR24, UPT, UPT, UR4, 0x7200, URZ ;  /* 0x000072000418b890 */ /* 0x000fe2000fffe0ff */
[----:B------:R-:W-:Y:S01]  /*4c70*/  SEL R3, RZ, 0x1, P0 ;  /* 0x00000001ff037807 */ /* 0x000fe20000000000 */
[----:B------:R-:W-:Y:S01]  /*4c80*/  UMOV UR25, UR33 ;  /* 0x0000002100197c82 */ /* 0x000fe20008000000 */
[----:B------:R-:W-:Y:S01]  /*4c90*/  UMOV UR27, UR35 ;  /* 0x00000023001b7c82 */ /* 0x000fe20008000000 */
[----:B------:R-:W-:Y:S01]  /*4ca0*/  @!UP3 UIADD3 UR18, UPT, UPT, UR58, 0x60, URZ ;  /* 0x000000603a12b890 */ /* 0x000fe2000fffe0ff */
[----:B------:R-:W-:Y:S01]  /*4cb0*/  LOP3.LUT R34, R34, R3, RZ, 0x3c, !PT ;  /* 0x0000000322227212 */ /* 0x000fe200078e3cff */
[----:B------:R-:W-:Y:S01]  /*4cc0*/  @!UP3 UIADD3 UR16, UPT, UPT, UR4, 0x7a00, URZ ;  /* 0x00007a000410b890 */ /* 0x000fe2000fffe0ff */
[----:B------:R-:W-:Y:S01]  /*4cd0*/  IMAD.IADD R20, R10, 0x1, R51 ;  /* 0x000000010a147824 */ /* 0x000fe200078e0233 */
[----:B------:R-:W-:Y:S01]  /*4ce0*/  UMOV UR17, UR33 ;  /* 0x0000002100117c82 */ /* 0x000fe20008000000 */
[----:B------:R-:W-:Y:S01]  /*4cf0*/  UMOV UR19, UR35 ;  /* 0x0000002300137c82 */ /* 0x000fe20008000000 */
[----:B------:R-:W-:Y:S02]  /*4d00*/  SEL R36, R36, RZ, P0 ;  /* 0x000000ff24247207 */ /* 0x000fe40000000000 */
[----:B------:R1:W-:Y:S01]  /*4d10*/  @!UP2 UTMALDG.3D [UR32], [UR22], desc[UR14] ;  /* 0x00000e201600a5b4 */ /* 0x0003e20008011000 */
[----:B------:R2:W-:Y:S01]  /*4d20*/  @!UP1 UTMALDG.3D [UR8], [UR22], desc[UR14] ;  /* 0x00000e08160095b4 */ /* 0x0005e20008011000 */
[----:B------:R-:W-:Y:S01]  /*4d30*/  VOTEU.ALL UP1, P4 ;  /* 0x0000000000ff7886 */ /* 0x000fe20002020000 */
[----:B------:R4:W-:Y:S04]  /*4d40*/  @!UP0 UTMALDG.3D [UR24], [UR22], desc[UR14] ;  /* 0x00000e18160085b4 */ /* 0x0009e80008011000 */
[----:B------:R4:W-:Y:S01]  /*4d50*/  @!UP1 UTMALDG.3D [UR16], [UR22], desc[UR14] ;  /* 0x00000e10160095b4 */ /* 0x0009e20008011000 */
[----:B------:R4:W-:Y:S01]  /*4d60*/  @!P4 SYNCS.ARRIVE.TRANS64.RED.A0TR RZ, [UR4+0x68], R32 ;  /* 0x00006820ffffc9a7 */ /* 0x0009e20008300404 */
[----:B------:R-:W-:Y:S01]  /*4d70*/  UPLOP3.LUT UP1, UPT, UPT, UPT, UPT, 0x80, 0x8 ;  /* 0x000000000008789c */ /* 0x000fe20003f2f070 */
[----:B-1----:R-:W-:Y:S01]  /*4d80*/  @P3 R2UR UR36, R33 ;  /* 0x00000000212432ca */ /* 0x002fe200000e0000 */
[----:B------:R-:W-:Y:S01]  /*4d90*/  SYNCS.ARRIVE.TRANS64.RED.A1T0 RZ, [UR5], RZ ;  /* 0x000000ffffff79a7 */ /* 0x000fe20008100405 */
[----:B--2---:R-:W-:Y:S01]  /*4da0*/  R2UR UR11, R0 ;  /* 0x00000000000b72ca */ /* 0x004fe200000e0000 */
[----:B------:R-:W-:Y:S03]  /*4db0*/  @!UPT UIADD3 URZ, UPT, UPT, URZ, URZ, URZ ;  /* 0x000000fffffff290 */ /* 0x000fe6000fffe0ff */
[----:B------:R-:W-:Y:S11]  /*4dc0*/  @P3 BRA `(.L_x_74) ;  /* 0xffffffec004c3947 */ /* 0x000ff6000383ffff */
[----:B------:R-:W-:-:S04]  /*4dd0*/  SHF.L.U32 R3, R37, 0x1f, RZ ;  /* 0x0000001f25037819 */ /* 0x000fc800000006ff */
[----:B------:R-:W1:Y:S02]  /*4de0*/  SYNCS.PHASECHK.TRANS64.TRYWAIT P0, [UR4+0x70], R3 ;  /* 0x00007003ff0075a7 */ /* 0x000e640008001104 */
[----:B-1----:R-:W-:Y:S05]  /*4df0*/  @!P0 BRA `(.L_x_75) ;  /* 0x0000004000588947 */ /* 0x002fea0003800000 */
.L_x_162:
[----:B------:R-:W2:Y:S02]  /*4e00*/  SYNCS.PHASECHK.TRANS64.TRYWAIT P0, [UR4+0x78], R3 ;  /* 0x00007803ff0075a7 */ /* 0x000ea40008001104 */
[----:B--2---:R-:W-:Y:S05]  /*4e10*/  @!P0 BRA `(.L_x_76) ;  /* 0x0000004000688947 */ /* 0x004fea0003800000 */
.L_x_164:
[----:B------:R-:W2:Y:S02]  /*4e20*/  SYNCS.PHASECHK.TRANS64.TRYWAIT P0, [UR4+0x80], R3 ;  /* 0x00008003ff0075a7 */ /* 0x000ea40008001104 */
[----:B--2---:R-:W-:Y:S05]  /*4e30*/  @!P0 BRA `(.L_x_77) ;  /* 0x0000004000788947 */ /* 0x004fea0003800000 */
.L_x_166:
[----:B-1----:R-:W-:-:S07]  /*4e40*/  MOV R0, UR4 ;  /* 0x0000000400007c02 */ /* 0x002fce0008000f00 */
.L_x_78:
[----:B-1----:R-:W-:-:S04]  /*4e50*/  SHF.L.U32 R3, R37, 0x1f, RZ ;  /* 0x0000001f25037819 */ /* 0x002fc800000006ff */
[----:B------:R1:W2:Y:S03]  /*4e60*/  SYNCS.PHASECHK.TRANS64.TRYWAIT P0, [R0+URZ+0x88], R3 ;  /* 0x00008803000075a7 */ /* 0x0002a600080011ff */
[----:B--2---:R-:W-:Y:S05]  /*4e70*/  @!P0 NANOSLEEP.SYNCS 0x989680 ;  /* 0x009896800000895d */ /* 0x004fea0003900000 */
[----:B------:R-:W2:Y:S02]  /*4e80*/  @!P0 SYNCS.PHASECHK.TRANS64 P0, [R0+URZ+0x88], R3 ;  /* 0x00008803000085a7 */ /* 0x000ea400080010ff */
[----:B--2-4-:R-:W-:Y:S05]  /*4e90*/  @P0 EXIT ;  /* 0x000000000000094d */ /* 0x014fea0003800000 */
[----:B------:R-:W-:Y:S05]  /*4ea0*/  BRA `(.L_x_78) ;  /* 0xfffffffc00e87947 */ /* 0x000fea000383ffff */
.L_x_63:
[----:B------:R-:W-:-:S06]  /*4eb0*/  UISETP.GE.AND UP0, UPT, UR8, 0x4, UPT ;  /* 0x000000040800788c */ /* 0x000fcc000bf06270 */
[----:B------:R-:W-:-:S13]  /*4ec0*/  PLOP3.LUT P0, PT, PT, PT, UP0, 0x80, 0x8 ;  /* 0x000000000008781c */ /* 0x000fda0003f0f008 */
[----:B------:R-:W-:Y:S05]  /*4ed0*/  @!P0 EXIT ;  /* 0x000000000000894d */ /* 0x000fea0003800000 */
[----:B------:R-:W-:Y:S01]  /*4ee0*/  BAR.SYNC.DEFER_BLOCKING 0x6, 0xa0 ;  /* 0x0182800000007b1d */ /* 0x000fe20000010000 */
[C---:B------:R-:W-:Y:S01]  /*4ef0*/  IMAD.SHL.U32 R4, R76.reuse, 0x10, RZ ;  /* 0x000000104c047824 */ /* 0x040fe200078e00ff */
[C---:B------:R-:W-:Y:S01]  /*4f00*/  R2P PR, R76.reuse, 0x18 ;  /* 0x000000184c007804 */ /* 0x040fe20000000000 */
[C---:B------:R-:W-:Y:S01]  /*4f10*/  IMAD.U32 R31, R76.reuse, 0x10000, RZ ;  /* 0x000100004c1f7824 */ /* 0x040fe200078e00ff */
[----:B------:R-:W-:Y:S01]  /*4f20*/  LOP3.LUT R76, R76, 0x60, RZ, 0xc0, !PT ;  /* 0x000000604c4c7812 */ /* 0x000fe200078ec0ff */
[----:B------:R-:W-:Y:S01]  /*4f30*/  IMAD.MOV.U32 R74, RZ, RZ, 0xa0 ;  /* 0x000000a0ff4a7424 */ /* 0x000fe200078e00ff */
[----:B------:R-:W-:Y:S02]  /*4f40*/  UMOV UR46, 0x400 ;  /* 0x00000400002e7882 */ /* 0x000fe40000000000 */
[----:B------:R-:W1:Y:S01]  /*4f50*/  LDC R65, c[0x0][0x370] ;  /* 0x0000dc00ff417b82 */ /* 0x000e620000000800 */
[----:B------:R-:W-:Y:S01]  /*4f60*/  ULEA UR46, UR37, UR46, 0x18 ;  /* 0x0000002e252e7291 */ /* 0x000fe2000f8ec0ff */
[----:B------:R-:W-:Y:S01]  /*4f70*/  LOP3.LUT R75, R3, 0x600, R4, 0xf8, !PT ;  /* 0x00000600034b7812 */ /* 0x000fe200078ef804 */
[----:B------:R-:W-:Y:S01]  /*4f80*/  IMAD.MOV.U32 R72, RZ, RZ, 0x1 ;  /* 0x00000001ff487424 */ /* 0x000fe200078e00ff */
[----:B------:R-:W-:Y:S01]  /*4f90*/  LOP3.LUT R31, R31, 0x600000, RZ, 0xc0, !PT ;  /* 0x006000001f1f7812 */ /* 0x000fe200078ec0ff */
[----:B------:R-:W-:Y:S01]  /*4fa0*/  UIADD3 UR4, UPT, UPT, UR46, 0x200, URZ ;  /* 0x000002002e047890 */ /* 0x000fe2000fffe0ff */
[----:B------:R-:W-:Y:S01]  /*4fb0*/  IMAD.MOV.U32 R30, RZ, RZ, RZ ;  /* 0x000000ffff1e7224 */ /* 0x000fe200078e00ff */
[----:B------:R-:W-:Y:S01]  /*4fc0*/  CS2R R70, SRZ ;  /* 0x0000000000467805 */ /* 0x000fe2000001ff00 */
[----:B------:R-:W2:Y:S01]  /*4fd0*/  LDC R28, c[0x0][0xd0c] ;  /* 0x00034300ff1c7b82 */ /* 0x000ea20000000800 */
[----:B------:R-:W-:Y:S01]  /*4fe0*/  IMAD.MOV.U32 R80, RZ, RZ, RZ ;  /* 0x000000ffff507224 */ /* 0x000fe200078e00ff */
[----:B------:R-:W-:Y:S01]  /*4ff0*/  SEL R74, R74, 0x60, !P3 ;  /* 0x000000604a4a7807 */ /* 0x000fe20005800000 */
[----:B------:R-:W-:Y:S01]  /*5000*/  IMAD.U32 R68, RZ, RZ, UR4 ;  /* 0x00000004ff447e24 */ /* 0x000fe2000f8e00ff */
[----:B------:R-:W4:Y:S04]  /*5010*/  LDCU.64 UR50, c[0x0][0x348] ;  /* 0x00006900ff3277ac */ /* 0x000f280008000a00 */
[----:B------:R-:W1:Y:S01]  /*5020*/  LDC R64, c[0x0][0xd20] ;  /* 0x00034800ff407b82 */ /* 0x000e620000000800 */
[----:B------:R-:W3:Y:S01]  /*5030*/  LDS R0, [UR46+0x130] ;  /* 0x0001302eff007984 */ /* 0x000ee20008000800 */
[----:B------:R-:W-:Y:S01]  /*5040*/  LEA R75, R75, R68, 0x2 ;  /* 0x000000444b4b7211 */ /* 0x000fe200078e10ff */
[----:B------:R-:W1:Y:S03]  /*5050*/  LDCU.64 UR44, c[0x0][0xa88] ;  /* 0x00015100ff2c77ac */ /* 0x000e660008000a00 */
[C---:B------:R-:W-:Y:S01]  /*5060*/  IADD3 R73, PT, PT, R75.reuse, 0x140, RZ ;  /* 0x000001404b497810 */ /* 0x040fe20007ffe0ff */
[----:B------:R-:W-:Y:S01]  /*5070*/  UMOV UR47, URZ ;  /* 0x000000ff002f7c82 */ /* 0x000fe20008000000 */
[----:B------:R-:W1:Y:S01]  /*5080*/  LDC R26, c[0x0][0xd30] ;  /* 0x00034c00ff1a7b82 */ /* 0x000e620000000800 */
[----:B------:R-:W-:Y:S01]  /*5090*/  @P4 IADD3 R73, PT, PT, R75, 0xc0, RZ ;  /* 0x000000c04b494810 */ /* 0x000fe20007ffe0ff */
[----:B------:R-:W-:-:S06]  /*50a0*/  UMOV UR48, URZ ;  /* 0x000000ff00307c82 */ /* 0x000fcc0008000000 */
[----:B------:R-:W1:Y:S08]  /*50b0*/  LDC.64 R56, c[0x0][0xa88] ;  /* 0x0002a200ff387b82 */ /* 0x000e700000000a00 */
[----:B------:R-:W1:Y:S08]  /*50c0*/  LDC.64 R60, c[0x0][0xd10] ;  /* 0x00034400ff3c7b82 */ /* 0x000e700000000a00 */
[----:B------:R-:W1:Y:S08]  /*50d0*/  LDC.64 R24, c[0x0][0xd18] ;  /* 0x00034600ff187b82 */ /* 0x000e700000000a00 */
[----:B------:R-:W1:Y:S01]  /*50e0*/  LDC.64 R22, c[0x0][0xd28] ;  /* 0x00034a00ff167b82 */ /* 0x000e620000000a00 */
[----:B---3--:R-:W-:-:S07]  /*50f0*/  IADD3 R31, PT, PT, R0, R31, RZ ;  /* 0x0000001f001f7210 */ /* 0x008fce0007ffe0ff */
[----:B------:R-:W3:Y:S08]  /*5100*/  LDC.64 R58, c[0x0][0xa90] ;  /* 0x0002a400ff3a7b82 */ /* 0x000ef00000000a00 */
[----:B------:R-:W1:Y:S08]  /*5110*/  LDC.64 R54, c[0x0][0xab0] ;  /* 0x0002ac00ff367b82 */ /* 0x000e700000000a00 */
[----:B------:R-:W1:Y:S08]  /*5120*/  LDC.64 R52, c[0x0][0xaa8] ;  /* 0x0002aa00ff347b82 */ /* 0x000e700000000a00 */
[----:B--2-4-:R-:W1:Y:S02]  /*5130*/  LDC R66, c[0x0][0x374] ;  /* 0x0000dd00ff427b82 */ /* 0x014e640000000800 */
.L_x_122:
[----:B------:R-:W-:Y:S02]  /*5140*/  LEA R0, R80, UR46, 0x3 ;  /* 0x0000002e50007c11 */ /* 0x000fe4000f8e18ff */
[----:B------:R-:W-:Y:S02]  /*5150*/  SHF.L.U32 R3, R70, 0x1f, RZ ;  /* 0x0000001f46037819 */ /* 0x000fe400000006ff */
[----:B------:R-:W-:Y:S02]  /*5160*/  LEA R16, R80, UR46, 0x4 ;  /* 0x0000002e50107c11 */ /* 0x000fe4000f8e20ff */
[----:B--2---:R-:W2:Y:S02]  /*5170*/  SYNCS.PHASECHK.TRANS64.TRYWAIT P0, [R0+URZ+0xa0], R3 ;  /* 0x0000a003000075a7 */ /* 0x004ea400080011ff */
[----:B--2---:R-:W-:Y:S05]  /*5180*/  @!P0 BRA `(.L_x_79) ;  /* 0x0000003c00bc8947 */ /* 0x004fea0003800000 */
.L_x_167:
[----:B------:R-:W4:Y:S01]  /*5190*/  LDC.64 R14, c[0x0][0xd10] ;  /* 0x00034400ff0e7b82 */ /* 0x000f220000000a00 */
[----:B------:R-:W3:Y:S01]  /*51a0*/  LDS.128 R16, [R16+0x110] ;  /* 0x0001100010107984 */ /* 0x000ee20000000c00 */
[----:B-1----:R-:W-:Y:S01]  /*51b0*/  ISETP.NE.AND P1, PT, R26, 0x1, PT ;  /* 0x000000011a00780c */ /* 0x002fe20003f25270 */
[----:B--2---:R-:W-:Y:S01]  /*51c0*/  VIADD R0, R0, 0xb0 ;  /* 0x000000b000007836 */ /* 0x004fe20000000000 */
[----:B------:R-:W-:Y:S04]  /*51d0*/  ISETP.GE.AND P0, PT, R2, 0x1, PT ;  /* 0x000000010200780c */ /* 0x000fe80003f06270 */
[----:B------:R-:W1:Y:S01]  /*51e0*/  LDC.64 R12, c[0x0][0xd18] ;  /* 0x00034600ff0c7b82 */ /* 0x000e620000000a00 */
[----:B------:R-:W-:Y:S01]  /*51f0*/  PRMT R0, RZ, 0x654, R0 ;  /* 0x00000654ff007816 */ /* 0x000fe20000000000 */
[----:B------:R-:W-:Y:S01]  /*5200*/  @!PT LDS RZ, [RZ] ;  /* 0x00000000fffff984 */ /* 0x000fe20000000800 */
[----:B------:R-:W-:Y:S01]  /*5210*/  @!PT LDS RZ, [RZ] ;  /* 0x00000000fffff984 */ /* 0x000fe20000000800 */
[----:B------:R-:W-:Y:S01]  /*5220*/  @!PT LDS RZ, [RZ] ;  /* 0x00000000fffff984 */ /* 0x000fe20000000800 */
[----:B------:R-:W-:Y:S01]  /*5230*/  @!PT LDS RZ, [RZ] ;  /* 0x00000000fffff984 */ /* 0x000fe20000000800 */
[----:B------:R2:W-:Y:S06]  /*5240*/  MEMBAR.ALL.CTA ;  /* 0x0000000000007992 */ /* 0x0005ec0000008000 */
[----:B--2---:R-:W2:Y:S01]  /*5250*/  FENCE.VIEW.ASYNC.S ;  /* 0x00000000000073c6 */ /* 0x004ea20000000000 */
[----:B------:R-:W1:Y:S08]  /*5260*/  @!P1 LDC R11, c[0x0][0xd20] ;  /* 0x00034800ff0b9b82 */ /* 0x000e700000000800 */
[----:B------:R-:W1:Y:S01]  /*5270*/  @!P1 LDC R10, c[0x0][0xd0c] ;  /* 0x00034300ff0a9b82 */ /* 0x000e620000000800 */
[----:B--2---:R2:W-:Y:S01]  /*5280*/  SYNCS.ARRIVE.TRANS64.RED.A1T0 RZ, [R0+URZ], RZ ;  /* 0x000000ff00ff79a7 */ /* 0x0045e200081004ff */
[----:B---3--:R-:W-:Y:S04]  /*5290*/  LOP3.LUT P4, RZ, R18, 0x1, RZ, 0xc0, !PT ;  /* 0x0000000112ff7812 */ /* 0x008fe8000788c0ff */
[----:B------:R-:W-:Y:S09]  /*52a0*/  P2R R77, PR, RZ, 0x10 ;  /* 0x00000010ff4d7803 */ /* 0x000ff20000000000 */
[----:B------:R-:W-:Y:S02]  /*52b0*/  @P4 MOV R29, R16 ;  /* 0x00000010001d4202 */ /* 0x000fe40000000f00 */
[----:B------:R-:W-:Y:S01]  /*52c0*/  @P4 LOP3.LUT R27, R17, 0xffff, RZ, 0xc0, !PT ;  /* 0x0000ffff111b4812 */ /* 0x000fe200078ec0ff */
[----:B--2-4-:R-:W-:Y:S06]  /*52d0*/  @!P0 BRA `(.L_x_80) ;  /* 0x0000000000a48947 */ /* 0x014fec0003800000 */
[----:B------:R-:W-:Y:S01]  /*52e0*/  IMAD.HI.U32 R21, R66, R25, RZ ;  /* 0x0000001942157227 */ /* 0x000fe200078e00ff */
[----:B------:R-:W-:Y:S02]  /*52f0*/  ISETP.NE.AND P0, PT, R24, 0x1, PT ;  /* 0x000000011800780c */ /* 0x000fe40003f05270 */
[----:B------:R-:W-:Y:S01]  /*5300*/  ISETP.NE.AND P2, PT, R2, 0x1, PT ;  /* 0x000000010200780c */ /* 0x000fe20003f45270 */
[----:B------:R-:W-:Y:S01]  /*5310*/  IMAD.HI.U32 R34, R65, R60, RZ ;  /* 0x0000003c41227227 */ /* 0x000fe200078e00ff */
        /* <DEDUP_REMOVED lines=8> */
[-C--:B------:R-:W-:Y:S04]  /*53a0*/  IMAD.HI.U32 R34, R3, R22.reuse, RZ ;  /* 0x0000001603227227 */ /* 0x080fe800078e00ff */
[----:B------:R-:W-:Y:S01]  /*53b0*/  IMAD.HI.U32 R36, R7, R22, RZ ;  /* 0x0000001607247227 */ /* 0x000fe200078e00ff */
[-C--:B------:R-:W-:Y:S02]  /*53c0*/  @P2 SHF.R.U32.HI R3, RZ, R23.reuse, R34 ;  /* 0x00000017ff032219 */ /* 0x080fe40000011622 */
[----:B------:R-:W-:Y:S02]  /*53d0*/  SHF.R.U32.HI R34, RZ, R64, R21 ;  /* 0x00000040ff227219 */ /* 0x000fe40000011615 */
[----:B------:R-:W-:Y:S01]  /*53e0*/  @P2 SHF.R.U32.HI R7, RZ, R23, R36 ;  /* 0x00000017ff072219 */ /* 0x000fe20000011624 */
[C---:B------:R-:W-:Y:S01]  /*53f0*/  IMAD R4, R2.reuse, R3, RZ ;  /* 0x0000000302047224 */ /* 0x040fe200078e02ff */
[----:B------:R-:W-:Y:S02]  /*5400*/  SEL R5, R27, R34, !P0 ;  /* 0x000000221b057207 */ /* 0x000fe40004000000 */
[----:B------:R-:W-:Y:S01]  /*5410*/  SEL R3, R29, R38, !P3 ;  /* 0x000000261d037207 */ /* 0x000fe20005800000 */
[----:B------:R-:W-:Y:S01]  /*5420*/  IMAD R6, R2, R7, RZ ;  /* 0x0000000702067224 */ /* 0x000fe200078e02ff */
[C---:B------:R-:W-:Y:S01]  /*5430*/  ISETP.GE.AND P0, PT, R5.reuse, R4, PT ;  /* 0x000000040500720c */ /* 0x040fe20003f06270 */
[----:B------:R-:W-:Y:S03]  /*5440*/  IMAD.HI.U32 R8, R5, R22, RZ ;  /* 0x0000001605087227 */ /* 0x000fe600078e00ff */
[----:B------:R-:W-:Y:S01]  /*5450*/  ISETP.GE.OR P0, PT, R3, R6, P0 ;  /* 0x000000060300720c */ /* 0x000fe20000706670 */
[----:B------:R-:W-:Y:S01]  /*5460*/  IMAD.MOV R6, RZ, RZ, -R3 ;  /* 0x000000ffff067224 */ /* 0x000fe200078e0a03 */
[-C--:B------:R-:W-:Y:S03]  /*5470*/  SHF.R.U32.HI R8, RZ, R23.reuse, R8 ;  /* 0x00000017ff087219 */ /* 0x080fe60000011608 */
[----:B------:R-:W-:Y:S01]  /*5480*/  IMAD R29, R28, R6, R29 ;  /* 0x000000061c1d7224 */ /* 0x000fe200078e021d */
[----:B------:R-:W-:Y:S05]  /*5490*/  SEL R9, R5, R8, !P2 ;  /* 0x0000000805097207 */ /* 0x000fea0005000000 */
[----:B------:R-:W-:Y:S02]  /*54a0*/  IMAD.MOV R8, RZ, RZ, -R9 ;  /* 0x000000ffff087224 */ /* 0x000fe400078e0a09 */
[C---:B------:R-:W-:Y:S04]  /*54b0*/  @!P0 IMAD.HI.U32 R4, R3.reuse, R22, RZ ;  /* 0x0000001603048227 */ /* 0x040fe800078e00ff */
[----:B------:R-:W-:Y:S01]  /*54c0*/  IMAD R8, R2, R8, R5 ;  /* 0x0000000802087224 */ /* 0x000fe200078e0205 */
[----:B------:R-:W-:Y:S04]  /*54d0*/  @!P0 SHF.R.U32.HI R4, RZ, R23, R4 ;  /* 0x00000017ff048219 */ /* 0x000fe80000011604 */
[----:B------:R-:W-:Y:S02]  /*54e0*/  @!P0 SEL R0, R3, R4, !P2 ;  /* 0x0000000403008207 */ /* 0x000fe40005000000 */
[----:B------:R-:W-:Y:S02]  /*54f0*/  IADD3 R4, PT, PT, -R5, RZ, RZ ;  /* 0x000000ff05047210 */ /* 0x000fe40007ffe1ff */
[----:B------:R-:W-:Y:S01]  /*5500*/  @!P0 IADD3 R9, PT, PT, R9, -R0, RZ ;  /* 0x8000000009098210 */ /* 0x000fe20007ffe0ff */
[----:B------:R-:W-:Y:S02]  /*5510*/  @!P0 IMAD R0, R7, R8, R0 ;  /* 0x0000000807008224 */ /* 0x000fe400078e0200 */
[----:B------:R-:W-:Y:S02]  /*5520*/  IMAD R27, R24, R4, R27 ;  /* 0x00000004181b7224 */ /* 0x000fe400078e021b */
[----:B------:R-:W-:Y:S02]  /*5530*/  @!P0 IMAD R5, R9, R2, R3 ;  /* 0x0000000209058224 */ /* 0x000fe400078e0203 */
[----:B------:R-:W-:Y:S04]  /*5540*/  @!P0 IMAD.MOV.U32 R3, RZ, RZ, R0 ;  /* 0x000000ffff038224 */ /* 0x000fe800078e0000 */
[----:B------:R-:W-:Y:S02]  /*5550*/  IMAD R29, R3, R28, R29 ;  /* 0x0000001c031d7224 */ /* 0x000fe400078e021d */
[----:B------:R-:W-:Y:S07]  /*5560*/  IMAD R27, R5, R24, R27 ;  /* 0x00000018051b7224 */ /* 0x000fee00078e021b */
.L_x_80:
[----:B-1----:R-:W-:Y:S01]  /*5570*/  @!P1 ISETP.NE.AND P0, PT, R12, 0x1, PT ;  /* 0x000000010c00980c */ /* 0x002fe20003f05270 */
[----:B------:R-:W-:Y:S01]  /*5580*/  @!P1 IMAD.HI.U32 R4, R27, R13, RZ ;  /* 0x0000000d1b049227 */ /* 0x000fe200078e00ff */
[----:B------:R-:W-:Y:S01]  /*5590*/  R2UR UR42, R20 ;  /* 0x00000000142a72ca */ /* 0x000fe200000e0000 */
[----:B------:R-:W-:Y:S01]  /*55a0*/  USHF.L.U32 UR41, UR11, 0x7, URZ ;  /* 0x000000070b297899 */ /* 0x000fe200080006ff */
[----:B------:R-:W-:Y:S01]  /*55b0*/  @!P1 ISETP.NE.AND P2, PT, R10, 0x1, PT ;  /* 0x000000010a00980c */ /* 0x000fe20003f45270 */
[----:B------:R-:W-:Y:S01]  /*55c0*/  @!P1 IMAD.HI.U32 R0, R29, R14, RZ ;  /* 0x0000000e1d009227 */ /* 0x000fe200078e00ff */
[----:B------:R-:W-:Y:S01]  /*55d0*/  @!P1 SHF.R.U32.HI R4, RZ, R11, R4 ;  /* 0x0000000bff049219 */ /* 0x000fe20000011604 */
[----:B------:R-:W-:Y:S01]  /*55e0*/  BSSY.RECONVERGENT B6, `(.L_x_81) ;  /* 0x000002c000067945 */ /* 0x000fe20003800200 */
[----:B------:R-:W-:Y:S01]  /*55f0*/  @P4 SHF.R.U32.HI R69, RZ, 0x10, R17 ;  /* 0x00000010ff454819 */ /* 0x000fe20000011611 */
[----:B------:R-:W-:Y:S01]  /*5600*/  VIADD R80, R80, 0x1 ;  /* 0x0000000150507836 */ /* 0x000fe20000000000 */
[----:B------:R-:W-:Y:S02]  /*5610*/  @!P1 SEL R3, R27, R4, !P0 ;  /* 0x000000041b039207 */ /* 0x000fe40004000000 */
[----:B------:R-:W-:Y:S02]  /*5620*/  @!P1 SHF.R.U32.HI R0, RZ, R15, R0 ;  /* 0x0000000fff009219 */ /* 0x000fe40000011600 */
[----:B------:R-:W-:Y:S01]  /*5630*/  LOP3.LUT P0, RZ, R68, 0x1f0, RZ, 0xc0, !PT ;  /* 0x000001f044ff7812 */ /* 0x000fe2000780c0ff */
[----:B------:R-:W-:Y:S01]  /*5640*/  USHF.L.U32 UR42, UR42, 0x6, URZ ;  /* 0x000000062a2a7899 */ /* 0x000fe200080006ff */
[----:B------:R-:W-:Y:S05]  /*5650*/  @!P1 SEL R4, R29, R0, !P2 ;  /* 0x000000001d049207 */ /* 0x000fea0005000000 */
[----:B------:R-:W-:Y:S02]  /*5660*/  @!P1 IMAD.IADD R0, R3, 0x1, -R4 ;  /* 0x0000000103009824 */ /* 0x000fe400078e0a04 */
[----:B------:R-:W-:Y:S02]  /*5670*/  @!P1 IMAD.IADD R3, R4, 0x1, -R3 ;  /* 0x0000000104039824 */ /* 0x000fe400078e0a03 */
[----:B------:R-:W-:Y:S02]  /*5680*/  @!P1 IMAD R29, R0, R10, R29 ;  /* 0x0000000a001d9224 */ /* 0x000fe400078e021d */
[----:B------:R-:W-:Y:S01]  /*5690*/  @!P1 IMAD R27, R3, R12, R27 ;  /* 0x0000000c031b9224 */ /* 0x000fe200078e021b */
[----:B------:R-:W-:Y:S06]  /*56a0*/  @!P0 BRA `(.L_x_82) ;  /* 0x00000000007c8947 */ /* 0x000fec0003800000 */
[----:B------:R-:W1:Y:S01]  /*56b0*/  LDCU.64 UR8, c[0x4][0x80] ;  /* 0x01001000ff0877ac */ /* 0x000e620008000a00 */
[----:B------:R-:W-:Y:S01]  /*56c0*/  MOV R16, 0x0 ;  /* 0x0000000000107802 */ /* 0x000fe20000000f00 */
[----:B------:R-:W-:Y:S02]  /*56d0*/  HFMA2 R12, -RZ, RZ, 0, 5.9604644775390625e-08 ;  /* 0x00000001ff0c7431 */ /* 0x000fe400000001ff */
[----:B------:R-:W-:Y:S01]  /*56e0*/  IMAD.MOV.U32 R8, RZ, RZ, 0x70 ;  /* 0x00000070ff087424 */ /* 0x000fe200078e00ff */
[----:B------:R2:W3:Y:S01]  /*56f0*/  LDC.64 R14, c[0x4][R16] ;  /* 0x01000000100e7b82 */ /* 0x0004e20000000a00 */
[----:B------:R-:W4:Y:S01]  /*5700*/  LDCU.64 UR6, c[0x4][0x88] ;  /* 0x01001100ff0677ac */ /* 0x000f220008000a00 */
[----:B------:R-:W-:Y:S01]  /*5710*/  IMAD.MOV.U32 R13, RZ, RZ, RZ ;  /* 0x000000ffff0d7224 */ /* 0x000fe200078e00ff */
[----:B------:R-:W2:Y:S01]  /*5720*/  LDCU.64 UR4, c[0x4][0x8] ;  /* 0x01000100ff0477ac */ /* 0x000ea20008000a00 */
[----:B-1----:R-:W-:Y:S01]  /*5730*/  MOV R5, UR9 ;  /* 0x0000000900057c02 */ /* 0x002fe20008000f00 */
[----:B------:R-:W-:Y:S01]  /*5740*/  IMAD.U32 R4, RZ, RZ, UR8 ;  /* 0x00000008ff047e24 */ /* 0x000fe2000f8e00ff */
[----:B----4-:R-:W-:Y:S01]  /*5750*/  MOV R7, UR7 ;  /* 0x0000000700077c02 */ /* 0x010fe20008000f00 */
[----:B------:R-:W-:Y:S01]  /*5760*/  IMAD.U32 R6, RZ, RZ, UR6 ;  /* 0x00000006ff067e24 */ /* 0x000fe2000f8e00ff */
[----:B--2---:R-:W-:Y:S01]  /*5770*/  MOV R11, UR5 ;  /* 0x00000005000b7c02 */ /* 0x004fe20008000f00 */
[----:B------:R-:W-:Y:S02]  /*5780*/  IMAD.U32 R10, RZ, RZ, UR4 ;  /* 0x00000004ff0a7e24 */ /* 0x000fe4000f8e00ff */
[----:B------:R-:W-:Y:S07]  /*5790*/  LEPC R20, `(.L_x_83) ;  /* 0x000000001014794e */ /* 0x000fee0000000000 */
[----:B---3-5:R-:W-:Y:S05]  /*57a0*/  CALL.ABS.NOINC R14 ;  /* 0x000000000e007343 */ /* 0x028fea0003c00000 */
.L_x_83:
[----:B------:R-:W1:Y:S01]  /*57b0*/  LDCU.64 UR8, c[0x4][0x80] ;  /* 0x01001000ff0877ac */ /* 0x000e620008000a00 */
[----:B------:R-:W2:Y:S01]  /*57c0*/  LDC.64 R16, c[0x4][R16] ;  /* 0x0100000010107b82 */ /* 0x000ea20000000a00 */
[----:B------:R-:W-:Y:S02]  /*57d0*/  HFMA2 R12, -RZ, RZ, 0, 5.9604644775390625e-08 ;  /* 0x00000001ff0c7431 */ /* 0x000fe400000001ff */
[----:B------:R-:W-:Y:S02]  /*57e0*/  IMAD.MOV.U32 R8, RZ, RZ, 0x70 ;  /* 0x00000070ff087424 */ /* 0x000fe400078e00ff */
[----:B------:R-:W-:Y:S01]  /*57f0*/  IMAD.MOV.U32 R13, RZ, RZ, RZ ;  /* 0x000000ffff0d7224 */ /* 0x000fe200078e00ff */
[----:B------:R-:W3:Y:S01]  /*5800*/  LDCU.64 UR6, c[0x4][0x88] ;  /* 0x01001100ff0677ac */ /* 0x000ee20008000a00 */
[----:B------:R-:W4:Y:S01]  /*5810*/  LDCU.64 UR4, c[0x4][0x8] ;  /* 0x01000100ff0477ac */ /* 0x000f220008000a00 */
[----:B-1----:R-:W-:Y:S02]  /*5820*/  MOV R4, UR8 ;  /* 0x0000000800047c02 */ /* 0x002fe40008000f00 */
[----:B------:R-:W-:Y:S02]  /*5830*/  MOV R5, UR9 ;  /* 0x0000000900057c02 */ /* 0x000fe40008000f00 */
[----:B---3--:R-:W-:Y:S01]  /*5840*/  MOV R7, UR7 ;  /* 0x0000000700077c02 */ /* 0x008fe20008000f00 */
[----:B------:R-:W-:Y:S01]  /*5850*/  IMAD.U32 R6, RZ, RZ, UR6 ;  /* 0x00000006ff067e24 */ /* 0x000fe2000f8e00ff */
[----:B----4-:R-:W-:Y:S01]  /*5860*/  MOV R11, UR5 ;  /* 0x00000005000b7c02 */ /* 0x010fe20008000f00 */
[----:B------:R-:W-:Y:S02]  /*5870*/  IMAD.U32 R10, RZ, RZ, UR4 ;  /* 0x00000004ff0a7e24 */ /* 0x000fe4000f8e00ff */
[----:B------:R-:W-:Y:S07]  /*5880*/  LEPC R20, `(.L_x_82) ;  /* 0x000000001014794e */ /* 0x000fee0000000000 */
[----:B--2---:R-:W-:Y:S05]  /*5890*/  CALL.ABS.NOINC R16 ;  /* 0x0000000010007343 */ /* 0x004fea0003c00000 */
.L_x_82:
[----:B------:R-:W-:Y:S05]  /*58a0*/  BSYNC.RECONVERGENT B6 ;  /* 0x0000000000067941 */ /* 0x000fea0003800200 */
.L_x_81:
[----:B------:R-:W-:Y:S02]  /*58b0*/  ISETP.NE.U32.AND P0, PT, RZ, UR44, PT ;  /* 0x0000002cff007c0c */ /* 0x000fe4000bf05070 */
[C---:B------:R-:W-:Y:S02]  /*58c0*/  ISETP.NE.U32.AND P1, PT, R58.reuse, RZ, PT ;  /* 0x000000ff3a00720c */ /* 0x040fe40003f25070 */
[----:B------:R-:W-:Y:S02]  /*58d0*/  ISETP.NE.U32.AND P4, PT, R58, RZ, PT ;  /* 0x000000ff3a00720c */ /* 0x000fe40003f85070 */
[----:B------:R-:W-:Y:S02]  /*58e0*/  ISETP.NE.AND.EX P0, PT, RZ, UR45, PT, P0 ;  /* 0x0000002dff007c0c */ /* 0x000fe4000bf05300 */
[C---:B------:R-:W-:Y:S02]  /*58f0*/  ISETP.NE.AND.EX P1, PT, R59.reuse, RZ, PT, P1 ;  /* 0x000000ff3b00720c */ /* 0x040fe40003f25310 */
[----:B------:R-:W-:Y:S02]  /*5900*/  ISETP.NE.AND.EX P4, PT, R59, RZ, P0, P4 ;  /* 0x000000ff3b00720c */ /* 0x000fe40000785340 */
[----:B------:R-:W-:Y:S02]  /*5910*/  ISETP.NE.U32.AND P5, PT, R54, RZ, PT ;  /* 0x000000ff3600720c */ /* 0x000fe40003fa5070 */
[----:B------:R-:W-:Y:S02]  /*5920*/  ISETP.NE.U32.AND P3, PT, RZ, UR44, PT ;  /* 0x0000002cff007c0c */ /* 0x000fe4000bf65070 */
[----:B------:R-:W-:Y:S02]  /*5930*/  PLOP3.LUT P2, PT, PT, PT, PT, 0x8, 0x80 ;  /* 0x000000000080781c */ /* 0x000fe40003f4e170 */
[----:B------:R-:W-:Y:S02]  /*5940*/  ISETP.NE.AND.EX P5, PT, R55, RZ, PT, P5 ;  /* 0x000000ff3700720c */ /* 0x000fe40003fa5350 */
[----:B------:R-:W-:Y:S03]  /*5950*/  ISETP.NE.AND.EX P3, PT, RZ, UR45, PT, P3 ;  /* 0x0000002dff007c0c */ /* 0x000fe6000bf65330 */
[----:B------:R-:W-:Y:S01]  /*5960*/  @!P4 PLOP3.LUT P2, PT, P1, PT, PT, 0x80, 0x8 ;  /* 0x000000000008c81c */ /* 0x000fe20000f4f070 */
[----:B------:R-:W-:Y:S01]  /*5970*/  @!UPT UIADD3 URZ, UPT, UPT, URZ, URZ, URZ ;  /* 0x000000fffffff290 */ /* 0x000fe2000fffe0ff */
[----:B------:R-:W-:Y:S11]  /*5980*/  @!P1 BRA `(.L_x_84) ;  /* 0x00000000002c9947 */ /* 0x000ff60003800000 */
[----:B------:R-:W-:Y:S01]  /*5990*/  ISETP.NE.U32.AND P0, PT, R56, RZ, PT ;  /* 0x000000ff3800720c */ /* 0x000fe20003f05070 */
[----:B------:R-:W-:Y:S03]  /*59a0*/  IMAD.MOV.U32 R63, RZ, RZ, 0x1 ;  /* 0x00000001ff3f7424 */ /* 0x000fe600078e00ff */
[----:B------:R-:W-:Y:S11]  /*59b0*/  ISETP.NE.AND.EX P0, PT, R57, RZ, PT, P0 ;  /* 0x000000ff3900720c */ /* 0x000ff60003f05300 */
[----:B------:R-:W-:Y:S02]  /*59c0*/  @!UPT UIADD3 URZ, UPT, UPT, URZ, URZ, URZ ;  /* 0x000000fffffff290 */ /* 0x000fe4000fffe0ff */
[----:B------:R-:W1:Y:S01]  /*59d0*/  @P0 LDC.64 R4, c[0x0][0xa88] ;  /* 0x0002a200ff040b82 */ /* 0x000e620000000a00 */
[----:B------:R-:W-:Y:S04]  /*59e0*/  @P0 IMAD R0, R58, UR36, RZ ;  /* 0x000000243a000c24 */ /* 0x000fe8000f8e02ff */
[----:B-1----:R-:W-:Y:S04]  /*59f0*/  @P0 IMAD.WIDE R4, R0, 0x4, R4 ;  /* 0x0000000400040825 */ /* 0x002fe800078e0204 */
[----:B------:R-:W-:Y:S01]  /*5a00*/  HFMA2 R0, -RZ, RZ, 0, 5.9604644775390625e-08 ;  /* 0x00000001ff007431 */ /* 0x000fe200000001ff */
[----:B-----5:R1:W5:Y:S04]  /*5a10*/  @P0 LDG.E R35, desc[UR38][R4.64] ;  /* 0x0000002604230981 */ /* 0x020368000c1e1900 */
[----:B------:R-:W-:Y:S01]  /*5a20*/  @!P0 PRMT R63, R0, 0x7610, R63 ;  /* 0x00007610003f8816 */ /* 0x000fe2000000003f */
[----:B-1----:R-:W2:Y:S06]  /*5a30*/  @!P0 LDC R35, c[0x0][0xa80] ;  /* 0x0002a000ff238b82 */ /* 0x002eac0000000800 */
.L_x_84:
[----:B------:R-:W-:Y:S05]  /*5a40*/  @!P5 BRA `(.L_x_85) ;  /* 0x000000000020d947 */ /* 0x000fea0003800000 */
[----:B------:R-:W-:Y:S04]  /*5a50*/  ISETP.NE.U32.AND P0, PT, R52, RZ, PT ;  /* 0x000000ff3400720c */ /* 0x000fe80003f05070 */
[----:B------:R-:W-:Y:S11]  /*5a60*/  ISETP.NE.AND.EX P0, PT, R53, RZ, PT, P0 ;  /* 0x000000ff3500720c */ /* 0x000ff60003f05300 */
[----:B------:R-:W-:Y:S02]  /*5a70*/  @!UPT UIADD3 URZ, UPT, UPT, URZ, URZ, URZ ;  /* 0x000000fffffff290 */ /* 0x000fe4000fffe0ff */
[----:B------:R-:W1:Y:S01]  /*5a80*/  @P0 LDC.64 R4, c[0x0][0xaa8] ;  /* 0x0002aa00ff040b82 */ /* 0x000e620000000a00 */
[----:B------:R-:W-:Y:S04]  /*5a90*/  @P0 IMAD R0, R54, UR36, RZ ;  /* 0x0000002436000c24 */ /* 0x000fe8000f8e02ff */
[----:B-1----:R-:W-:Y:S05]  /*5aa0*/  @P0 IMAD.WIDE R4, R0, 0x4, R4 ;  /* 0x0000000400040825 */ /* 0x002fea00078e0204 */
[----:B-----5:R1:W5:Y:S02]  /*5ab0*/  @P0 LDG.E R32, desc[UR38][R4.64] ;  /* 0x0000002604200981 */ /* 0x020364000c1e1900 */
[----:B-1----:R-:W3:Y:S02]  /*5ac0*/  @!P0 LDC R32, c[0x0][0xaa0] ;  /* 0x0002a800ff208b82 */ /* 0x002ee40000000800 */
.L_x_85:
[----:B--2--5:R-:W-:Y:S01]  /*5ad0*/  FSETP.NEU.AND P0, PT, R35, RZ, PT ;  /* 0x000000ff2300720b */ /* 0x024fe20003f0d000 */
[----:B------:R-:W-:Y:S01]  /*5ae0*/  BSSY B1, `(.L_x_86) ;  /* 0x0000046000017945 */ /* 0x000fe20003800000 */
[----:B------:R-:W-:Y:S01]  /*5af0*/  SEL R4, RZ, 0xffffffff, P3 ;  /* 0xffffffffff047807 */ /* 0x000fe20001800000 */
[----:B------:R-:W-:Y:S01]  /*5b00*/  IMAD.MOV.U32 R85, RZ, RZ, 0x1 ;  /* 0x00000001ff557424 */ /* 0x000fe200078e00ff */
[----:B------:R-:W-:Y:S01]  /*5b10*/  @!P4 LOP3.LUT P3, RZ, R63, 0xff, RZ, 0xc0, !PT ;  /* 0x000000ff3fffc812 */ /* 0x000fe2000786c0ff */
[----:B------:R-:W-:Y:S01]  /*5b20*/  IMAD R33, R30, 0x40, R31 ;  /* 0x000000401e217824 */ /* 0x000fe200078e021f */
[----:B------:R-:W-:Y:S01]  /*5b30*/  @!P4 SEL R3, RZ, 0xffffffff, P0 ;  /* 0xffffffffff03c807 */ /* 0x000fe20000000000 */
[----:B------:R-:W-:Y:S01]  /*5b40*/  IMAD.IADD R82, R75, 0x1, R74 ;  /* 0x000000014b527824 */ /* 0x000fe200078e024a */
[----:B------:R-:W-:Y:S01]  /*5b50*/  LOP3.LUT R72, R72, 0x1, RZ, 0x3c, !PT ;  /* 0x0000000148487812 */ /* 0x000fe200078e3cff */
[----:B------:R-:W-:Y:S01]  /*5b60*/  IMAD.IADD R78, R74, 0x1, R73 ;  /* 0x000000014a4e7824 */ /* 0x000fe200078e0249 */
[----:B------:R-:W-:Y:S01]  /*5b70*/  @P2 SEL R3, R4, R3, !P3 ;  /* 0x0000000304032207 */ /* 0x000fe20005800000 */
[----:B------:R-:W-:Y:S01]  /*5b80*/  IMAD.MOV.U32 R84, RZ, RZ, RZ ;  /* 0x000000ffff547224 */ /* 0x000fe200078e00ff */
[----:B------:R-:W-:Y:S01]  /*5b90*/  LEA R83, R30, UR46, 0x3 ;  /* 0x0000002e1e537c11 */ /* 0x000fe2000f8e18ff */
[----:B------:R-:W-:Y:S01]  /*5ba0*/  IMAD.MOV.U32 R50, RZ, RZ, RZ ;  /* 0x000000ffff327224 */ /* 0x000fe200078e00ff */
[----:B------:R-:W-:Y:S02]  /*5bb0*/  @!P4 LOP3.LUT R3, R3, 0x1, RZ, 0xc0, !PT ;  /* 0x000000010303c812 */ /* 0x000fe400078ec0ff */
[----:B------:R-:W-:Y:S02]  /*5bc0*/  CS2R R48, SRZ ;  /* 0x0000000000307805 */ /* 0x000fe4000001ff00 */
[----:B------:R-:W-:Y:S02]  /*5bd0*/  SHF.L.U32 R0, R71, 0x1f, RZ ;  /* 0x0000001f47007819 */ /* 0x000fe400000006ff */
[----:B------:R-:W-:Y:S02]  /*5be0*/  CS2R R46, SRZ ;  /* 0x00000000002e7805 */ /* 0x000fe4000001ff00 */
[----:B------:R-:W-:Y:S02]  /*5bf0*/  ISETP.NE.U32.OR P5, PT, R3, 0x1, P4 ;  /* 0x000000010300780c */ /* 0x000fe400027a5470 */
[----:B------:R-:W-:Y:S02]  /*5c00*/  CS2R R44, SRZ ;  /* 0x00000000002c7805 */ /* 0x000fe4000001ff00 */
[----:B------:R-:W-:Y:S02]  /*5c10*/  LOP3.LUT P4, R79, R63, 0xff, RZ, 0xc0, !PT ;  /* 0x000000ff3f4f7812 */ /* 0x000fe4000788c0ff */
[----:B------:R-:W-:Y:S02]  /*5c20*/  CS2R R42, SRZ ;  /* 0x00000000002a7805 */ /* 0x000fe4000001ff00 */
[----:B------:R-:W-:Y:S02]  /*5c30*/  SEL R3, RZ, 0xffffffff, P0 ;  /* 0xffffffffff037807 */ /* 0x000fe40000000000 */
[----:B------:R-:W-:Y:S02]  /*5c40*/  CS2R R40, SRZ ;  /* 0x0000000000287805 */ /* 0x000fe4000001ff00 */
[----:B------:R-:W-:Y:S02]  /*5c50*/  P2R R81, PR, RZ, 0x20 ;  /* 0x00000020ff517803 */ /* 0x000fe40000000000 */
[----:B------:R-:W-:Y:S02]  /*5c60*/  CS2R R38, SRZ ;  /* 0x0000000000267805 */ /* 0x000fe4000001ff00 */
[----:B------:R-:W-:Y:S02]  /*5c70*/  @P1 SEL R3, R4, R3, !P4 ;  /* 0x0000000304031207 */ /* 0x000fe40006000000 */
[----:B------:R-:W-:Y:S01]  /*5c80*/  CS2R R36, SRZ ;  /* 0x0000000000247805 */ /* 0x000fe2000001ff00 */
[----:B------:R-:W-:Y:S01]  /*5c90*/  IMAD.MOV.U32 R34, RZ, RZ, RZ ;  /* 0x000000ffff227224 */ /* 0x000fe200078e00ff */
[----:B------:R-:W-:Y:S02]  /*5ca0*/  LOP3.LUT R3, R3, 0x1, RZ, 0xc0, !PT ;  /* 0x0000000103037812 */ /* 0x000fe400078ec0ff */
[----:B------:R-:W-:Y:S02]  /*5cb0*/  @P5 SHF.L.U32 R5, R72, 0x1f, RZ ;  /* 0x0000001f48055819 */ /* 0x000fe400000006ff */
[----:B------:R-:W-:Y:S02]  /*5cc0*/  ISETP.NE.U32.AND P0, PT, R3, 0x1, PT ;  /* 0x000000010300780c */ /* 0x000fe40003f05070 */
[----:B------:R-:W1:Y:S02]  /*5cd0*/  @P5 SYNCS.PHASECHK.TRANS64.TRYWAIT P3, [UR46+0x50], R5 ;  /* 0x00005005ff0055a7 */ /* 0x000e64000806112e */
[----:B------:R-:W-:Y:S01]  /*5ce0*/  P2R R86, PR, RZ, 0x1 ;  /* 0x00000001ff567803 */ /* 0x000fe20000000000 */
[----:B------:R2:W4:Y:S01]  /*5cf0*/  SYNCS.PHASECHK.TRANS64.TRYWAIT P2, [R83+URZ+0xc0], R0 ;  /* 0x0000c000530075a7 */ /* 0x00052200080411ff */
[----:B-1----:R-:W-:Y:S01]  /*5d00*/  @P5 SEL R85, RZ, 0x1, !P3 ;  /* 0x00000001ff555807 */ /* 0x002fe20005800000 */
[----:B--2---:R-:W-:Y:S06]  /*5d10*/  @!P5 BRA `(.L_x_87) ;  /* 0x000000000088d947 */ /* 0x004fec0003800000 */
[----:B------:R-:W-:Y:S01]  /*5d20*/  IMAD.MOV.U32 R34, RZ, RZ, RZ ;  /* 0x000000ffff227224 */ /* 0x000fe200078e00ff */
[----:B------:R-:W-:Y:S01]  /*5d30*/  ISETP.NE.AND P0, PT, R85, RZ, PT ;  /* 0x000000ff5500720c */ /* 0x000fe20003f05270 */
[----:B------:R-:W-:Y:S01]  /*5d40*/  BSSY B0, `(.L_x_88) ;  /* 0x000000c000007945 */ /* 0x000fe20003800000 */
[----:B------:R-:W-:Y:S02]  /*5d50*/  CS2R R36, SRZ ;  /* 0x0000000000247805 */ /* 0x000fe4000001ff00 */
[----:B------:R-:W-:Y:S02]  /*5d60*/  CS2R R38, SRZ ;  /* 0x0000000000267805 */ /* 0x000fe4000001ff00 */
[----:B------:R-:W-:Y:S02]  /*5d70*/  CS2R R40, SRZ ;  /* 0x0000000000287805 */ /* 0x000fe4000001ff00 */
[----:B------:R-:W-:Y:S02]  /*5d80*/  CS2R R42, SRZ ;  /* 0x00000000002a7805 */ /* 0x000fe4000001ff00 */
[----:B------:R-:W-:Y:S02]  /*5d90*/  CS2R R44, SRZ ;  /* 0x00000000002c7805 */ /* 0x000fe4000001ff00 */
[----:B------:R-:W-:Y:S02]  /*5da0*/  CS2R R46, SRZ ;  /* 0x00000000002e7805 */ /* 0x000fe4000001ff00 */
[----:B------:R-:W-:Y:S01]  /*5db0*/  CS2R R48, SRZ ;  /* 0x0000000000307805 */ /* 0x000fe2000001ff00 */
[----:B------:R-:W-:Y:S06]  /*5dc0*/  @P0 BRA `(.L_x_89) ;  /* 0x00000000000c0947 */ /* 0x000fec0003800000 */
[----:B------:R-:W-:Y:S04]  /*5dd0*/  SHF.L.U32 R4, R72, 0x1f, RZ ;  /* 0x0000001f48047819 */ /* 0x000fe800000006ff */
[----:B------:R-:W1:Y:S02]  /*5de0*/  SYNCS.PHASECHK.TRANS64.TRYWAIT P0, [UR46+0x50], R4 ;  /* 0x00005004ff0075a7 */ /* 0x000e64000800112e */
[----:B-1----:R-:W-:Y:S05]  /*5df0*/  @!P0 BRA `(.L_x_90) ;  /* 0x0000003000b48947 */ /* 0x002fea0003800000 */
.L_x_89:
[----:B------:R-:W-:Y:S05]  /*5e00*/  BSYNC B0 ;  /* 0x0000000000007941 */ /* 0x000fea0003800000 */
.L_x_88:
[----:B------:R-:W-:Y:S01]  /*5e10*/  ISETP.NE.AND P0, PT, R86, RZ, PT ;  /* 0x000000ff5600720c */ /* 0x000fe20003f05270 */
[----:B------:R-:W-:Y:S11]  /*5e20*/  HFMA2 R84, -RZ, RZ, 0, 5.9604644775390625e-08 ;  /* 0x00000001ff547431 */ /* 0x000ff600000001ff */
[----:B------:R-:W-:Y:S01]  /*5e30*/  @!UPT UIADD3 URZ, UPT, UPT, URZ, URZ, URZ ;  /* 0x000000fffffff290 */ /* 0x000fe2000fffe0ff */
[----:B------:R2:W1:Y:S04]  /*5e40*/  @P0 LDS R50, [R78+0x600] ;  /* 0x000600004e320984 */ /* 0x0004680000000800 */
[----:B------:R2:W1:Y:S04]  /*5e50*/  @P0 LDS R34, [R75] ;  /* 0x000000004b220984 */ /* 0x0004680000000800 */
[----:B------:R2:W1:Y:S04]  /*5e60*/  @P0 LDS R36, [R82] ;  /* 0x0000000052240984 */ /* 0x0004680000000800 */
[----:B------:R2:W1:Y:S04]  /*5e70*/  @P0 LDS R37, [R73] ;  /* 0x0000000049250984 */ /* 0x0004680000000800 */
[----:B------:R2:W1:Y:S04]  /*5e80*/  @P0 LDS R38, [R78] ;  /* 0x000000004e260984 */ /* 0x0004680000000800 */
[----:B------:R2:W1:Y:S04]  /*5e90*/  @P0 LDS R39, [R75+0x200] ;  /* 0x000200004b270984 */ /* 0x0004680000000800 */
        /* <DEDUP_REMOVED lines=9> */
[----:B------:R2:W1:Y:S02]  /*5f30*/  @P0 LDS R49, [R73+0x600] ;  /* 0x0006000049310984 */ /* 0x0004640000000800 */
.L_x_87:
[----:B------:R-:W-:Y:S05]  /*5f40*/  BSYNC B1 ;  /* 0x0000000000017941 */ /* 0x000fea0003800000 */
.L_x_86:
[----:B-1----:R-:W-:Y:S04]  /*5f50*/  SHF.R.U32.HI R4, RZ, 0x15, R33 ;  /* 0x00000015ff047819 */ /* 0x002fe80000011621 */
[----:B------:R-:W-:Y:S01]  /*5f60*/  LOP3.LUT P0, RZ, R4, 0x3, R67, 0x48, !PT ;  /* 0x0000000304ff7812 */ /* 0x000fe20007804843 */
[----:B------:R-:W-:Y:S01]  /*5f70*/  @!UPT UIADD3 URZ, UPT, UPT, URZ, URZ, URZ ;  /* 0x000000fffffff290 */ /* 0x000fe2000fffe0ff */
[----:B----4-:R-:W-:Y:S11]  /*5f80*/  @P2 BRA `(.L_x_91) ;  /* 0x0000000000082947 */ /* 0x010ff60003800000 */
[----:B------:R-:W1:Y:S02]  /*5f90*/  SYNCS.PHASECHK.TRANS64.TRYWAIT P1, [R83+URZ+0xc0], R0 ;  /* 0x0000c000530075a7 */ /* 0x000e6400080211ff */
[----:B-1----:R-:W-:Y:S05]  /*5fa0*/  @!P1 BRA `(.L_x_92) ;  /* 0x0000003000609947 */ /* 0x002fea0003800000 */
.L_x_91:
[----:B------:R-:W-:Y:S05]  /*5fb0*/  @!P0 BRA `(.L_x_93) ;  /* 0x0000000000408947 */ /* 0x000fea0003800000 */
[----:B------:R-:W4:Y:S01]  /*5fc0*/  LDCU.64 UR8, c[0x4][0x70] ;  /* 0x01000e00ff0877ac */ /* 0x000f220008000a00 */
[----:B------:R-:W-:Y:S01]  /*5fd0*/  MOV R15, 0x0 ;  /* 0x00000000000f7802 */ /* 0x000fe20000000f00 */
[----:B------:R-:W-:Y:S02]  /*5fe0*/  HFMA2 R12, -RZ, RZ, 0, 5.9604644775390625e-08 ;  /* 0x00000001ff0c7431 */ /* 0x000fe400000001ff */
[----:B------:R-:W-:Y:S02]  /*5ff0*/  IMAD.MOV.U32 R8, RZ, RZ, 0x192 ;  /* 0x00000192ff087424 */ /* 0x000fe400078e00ff */
[----:B------:R-:W-:Y:S01]  /*6000*/  IMAD.MOV.U32 R13, RZ, RZ, RZ ;  /* 0x000000ffff0d7224 */ /* 0x000fe200078e00ff */
[----:B------:R-:W5:Y:S01]  /*6010*/  LDCU.64 UR6, c[0x4][0x78] ;  /* 0x01000f00ff0677ac */ /* 0x000f620008000a00 */
[----:B------:R-:W1:Y:S01]  /*6020*/  LDC.64 R14, c[0x4][R15] ;  /* 0x010000000f0e7b82 */ /* 0x000e620000000a00 */
[----:B------:R-:W2:Y:S01]  /*6030*/  LDCU.64 UR4, c[0x4][0x10] ;  /* 0x01000200ff0477ac */ /* 0x000ea20008000a00 */
[----:B----4-:R-:W-:Y:S01]  /*6040*/  MOV R5, UR9 ;  /* 0x0000000900057c02 */ /* 0x010fe20008000f00 */
[----:B------:R-:W-:Y:S01]  /*6050*/  IMAD.U32 R4, RZ, RZ, UR8 ;  /* 0x00000008ff047e24 */ /* 0x000fe2000f8e00ff */
[----:B-----5:R-:W-:Y:S01]  /*6060*/  MOV R7, UR7 ;  /* 0x0000000700077c02 */ /* 0x020fe20008000f00 */
[----:B------:R-:W-:Y:S01]  /*6070*/  IMAD.U32 R6, RZ, RZ, UR6 ;  /* 0x00000006ff067e24 */ /* 0x000fe2000f8e00ff */
[----:B--2---:R-:W-:Y:S01]  /*6080*/  MOV R11, UR5 ;  /* 0x00000005000b7c02 */ /* 0x004fe20008000f00 */
[----:B------:R-:W-:Y:S02]  /*6090*/  IMAD.U32 R10, RZ, RZ, UR4 ;  /* 0x00000004ff0a7e24 */ /* 0x000fe4000f8e00ff */
[----:B------:R-:W-:Y:S07]  /*60a0*/  LEPC R20, `(.L_x_93) ;  /* 0x000000001014794e */ /* 0x000fee0000000000 */
[----:B-1-3--:R-:W-:Y:S05]  /*60b0*/  CALL.ABS.NOINC R14 ;  /* 0x000000000e007343 */ /* 0x00afea0003c00000 */
.L_x_93:
[----:B------:R-:W-:Y:S05]  /*60c0*/  WARPSYNC.ALL ;  /* 0x0000000000007948 */ /* 0x000fea0003800000 */
[----:B------:R-:W-:Y:S01]  /*60d0*/  R2UR UR4, R33 ;  /* 0x00000000210472ca */ /* 0x000fe200000e0000 */
[----:B------:R-:W-:Y:S01]  /*60e0*/  BSSY.RECONVERGENT B0, `(.L_x_94) ;  /* 0x0000053000007945 */ /* 0x000fe20003800200 */
[----:B------:R-:W-:Y:S11]  /*60f0*/  ISETP.NE.AND P0, PT, R76, RZ, PT ;  /* 0x000000ff4c00720c */ /* 0x000ff60003f05270 */
[----:B------:R-:W3:Y:S02]  /*6100*/  LDTM.x16 R4, tmem[UR4] ;  /* 0x00000004000479ee */ /* 0x000ee40008240000 */
[C---:B---3--:R-:W-:Y:S01]  /*6110*/  FMUL R4, R32.reuse, R4 ;  /* 0x0000000420047220 */ /* 0x048fe20000400000 */
[C---:B------:R-:W-:Y:S01]  /*6120*/  FMUL R5, R32.reuse, R5 ;  /* 0x0000000520057220 */ /* 0x040fe20000400000 */
[C---:B------:R-:W-:Y:S01]  /*6130*/  FMUL R6, R32.reuse, R6 ;  /* 0x0000000620067220 */ /* 0x040fe20000400000 */
[C---:B------:R-:W-:Y:S01]  /*6140*/  FMUL R7, R32.reuse, R7 ;  /* 0x0000000720077220 */ /* 0x040fe20000400000 */
[C---:B------:R-:W-:Y:S01]  /*6150*/  FFMA R4, R35.reuse, R34, R4 ;  /* 0x0000002223047223 */ /* 0x040fe20000000004 */
[C---:B------:R-:W-:Y:S01]  /*6160*/  FFMA R5, R35.reuse, R36, R5 ;  /* 0x0000002423057223 */ /* 0x040fe20000000005 */
[C---:B------:R-:W-:Y:S01]  /*6170*/  FFMA R6, R35.reuse, R37, R6 ;  /* 0x0000002523067223 */ /* 0x040fe20000000006 */
[C---:B------:R-:W-:Y:S01]  /*6180*/  FFMA R7, R35.reuse, R38, R7 ;  /* 0x0000002623077223 */ /* 0x040fe20000000007 */
[C---:B------:R-:W-:Y:S01]  /*6190*/  FMUL R8, R32.reuse, R8 ;  /* 0x0000000820087220 */ /* 0x040fe20000400000 */
[----:B------:R3:W-:Y:S01]  /*61a0*/  STS [R75], R4 ;  /* 0x000000044b007388 */ /* 0x0007e20000000800 */
[C---:B------:R-:W-:Y:S01]  /*61b0*/  FMUL R9, R32.reuse, R9 ;  /* 0x0000000920097220 */ /* 0x040fe20000400000 */
[C---:B------:R-:W-:Y:S01]  /*61c0*/  FMUL R10, R32.reuse, R10 ;  /* 0x0000000a200a7220 */ /* 0x040fe20000400000 */
[C---:B------:R-:W-:Y:S01]  /*61d0*/  FFMA R8, R35.reuse, R39, R8 ;  /* 0x0000002723087223 */ /* 0x040fe20000000008 */
[----:B------:R3:W-:Y:S01]  /*61e0*/  STS [R82], R5 ;  /* 0x0000000552007388 */ /* 0x0007e20000000800 */
        /* <DEDUP_REMOVED lines=11> */
[----:B------:R3:W-:Y:S01]  /*62a0*/  STS [R75+0x200], R8 ;  /* 0x000200084b007388 */ /* 0x0007e20000000800 */
[C---:B------:R-:W-:Y:S01]  /*62b0*/  FMUL R15, R32.reuse, R15 ;  /* 0x0000000f200f7220 */ /* 0x040fe20000400000 */
[C---:B------:R-:W-:Y:S01]  /*62c0*/  FMUL R16, R32.reuse, R16 ;  /* 0x0000001020107220 */ /* 0x040fe20000400000 */
[C---:B------:R-:W-:Y:S01]  /*62d0*/  FFMA R14, R35.reuse, R45, R14 ;  /* 0x0000002d230e7223 */ /* 0x040fe2000000000e */
[----:B------:R3:W-:Y:S01]  /*62e0*/  STS [R82+0x200], R9 ;  /* 0x0002000952007388 */ /* 0x0007e20000000800 */
[C---:B------:R-:W-:Y:S01]  /*62f0*/  FFMA R15, R35.reuse, R46, R15 ;  /* 0x0000002e230f7223 */ /* 0x040fe2000000000f */
[C---:B------:R-:W-:Y:S01]  /*6300*/  FFMA R16, R35.reuse, R47, R16 ;  /* 0x0000002f23107223 */ /* 0x040fe20000000010 */
[C---:B------:R-:W-:Y:S01]  /*6310*/  FMUL R17, R32.reuse, R17 ;  /* 0x0000001120117220 */ /* 0x040fe20000400000 */
[----:B------:R3:W-:Y:S01]  /*6320*/  STS [R73+0x200], R10 ;  /* 0x0002000a49007388 */ /* 0x0007e20000000800 */
[C---:B------:R-:W-:Y:S01]  /*6330*/  FMUL R18, R32.reuse, R18 ;  /* 0x0000001220127220 */ /* 0x040fe20000400000 */
[----:B------:R-:W-:Y:S01]  /*6340*/  FMUL R19, R32, R19 ;  /* 0x0000001320137220 */ /* 0x000fe20000400000 */
[C---:B------:R-:W-:Y:S01]  /*6350*/  FFMA R17, R35.reuse, R48, R17 ;  /* 0x0000003023117223 */ /* 0x040fe20000000011 */
[----:B------:R3:W-:Y:S01]  /*6360*/  STS [R78+0x200], R11 ;  /* 0x0002000b4e007388 */ /* 0x0007e20000000800 */
[C---:B------:R-:W-:Y:S01]  /*6370*/  FFMA R18, R35.reuse, R49, R18 ;  /* 0x0000003123127223 */ /* 0x040fe20000000012 */
[----:B------:R-:W-:Y:S02]  /*6380*/  FFMA R19, R35, R50, R19 ;  /* 0x0000003223137223 */ /* 0x000fe40000000013 */
[----:B------:R3:W-:Y:S04]  /*6390*/  STS [R75+0x400], R12 ;  /* 0x0004000c4b007388 */ /* 0x0007e80000000800 */
[----:B------:R3:W-:Y:S04]  /*63a0*/  STS [R82+0x400], R13 ;  /* 0x0004000d52007388 */ /* 0x0007e80000000800 */
[----:B------:R3:W-:Y:S04]  /*63b0*/  STS [R73+0x400], R14 ;  /* 0x0004000e49007388 */ /* 0x0007e80000000800 */
[----:B------:R3:W-:Y:S04]  /*63c0*/  STS [R78+0x400], R15 ;  /* 0x0004000f4e007388 */ /* 0x0007e80000000800 */
[----:B------:R3:W-:Y:S04]  /*63d0*/  STS [R75+0x600], R16 ;  /* 0x000600104b007388 */ /* 0x0007e80000000800 */
[----:B------:R3:W-:Y:S04]  /*63e0*/  STS [R82+0x600], R17 ;  /* 0x0006001152007388 */ /* 0x0007e80000000800 */
[----:B------:R3:W-:Y:S04]  /*63f0*/  STS [R73+0x600], R18 ;  /* 0x0006001249007388 */ /* 0x0007e80000000800 */
[----:B------:R3:W-:Y:S01]  /*6400*/  STS [R78+0x600], R19 ;  /* 0x000600134e007388 */ /* 0x0007e20000000800 */
[----:B------:R-:W-:Y:S01]  /*6410*/  @!PT LDS RZ, [RZ] ;  /* 0x00000000fffff984 */ /* 0x000fe20000000800 */
[----:B------:R-:W-:Y:S01]  /*6420*/  @!PT LDS RZ, [RZ] ;  /* 0x00000000fffff984 */ /* 0x000fe20000000800 */
[----:B------:R-:W-:Y:S01]  /*6430*/  @!PT LDS RZ, [RZ] ;  /* 0x00000000fffff984 */ /* 0x000fe20000000800 */
[----:B------:R-:W-:Y:S01]  /*6440*/  @!PT LDS RZ, [RZ] ;  /* 0x00000000fffff984 */ /* 0x000fe20000000800 */
[----:B------:R4:W-:Y:S06]  /*6450*/  MEMBAR.ALL.CTA ;  /* 0x0000000000007992 */ /* 0x0009ec0000008000 */
[----:B----4-:R-:W4:Y:S02]  /*6460*/  FENCE.VIEW.ASYNC.S ;  /* 0x00000000000073c6 */ /* 0x010f240000000000 */
[----:B----4-:R-:W-:Y:S06]  /*6470*/  BAR.SYNC.DEFER_BLOCKING 0x1, 0x80 ;  /* 0x0042000000007b1d */ /* 0x010fec0000010000 */
[----:B------:R-:W-:Y:S05]  /*6480*/  @P0 BRA `(.L_x_95) ;  /* 0x0000000000600947 */ /* 0x000fea0003800000 */
[----:B------:R-:W-:Y:S02]  /*6490*/  UIADD3 UR4, UPT, UPT, UR46, 0x200, URZ ;  /* 0x000002002e047890 */ /* 0x000fe4000fffe0ff */
[----:B------:R-:W-:Y:S01]  /*64a0*/  UIADD3 UR16, UP0, UPT, UR50, 0x880, URZ ;  /* 0x0000088032107890 */ /* 0x000fe2000ff1e0ff */
[----:B------:R-:W-:Y:S01]  /*64b0*/  UMOV UR43, UR36 ;  /* 0x00000024002b7c82 */ /* 0x000fe20008000000 */
[----:B------:R-:W-:Y:S02]  /*64c0*/  UIADD3 UR13, UPT, UPT, UR41, 0x20, URZ ;  /* 0x00000020290d7890 */ /* 0x000fe4000fffe0ff */
[----:B------:R-:W-:Y:S01]  /*64d0*/  MOV R68, UR4 ;  /* 0x0000000400447c02 */ /* 0x000fe20008000f00 */
[----:B------:R-:W-:Y:S02]  /*64e0*/  UIADD3.X UR17, UPT, UPT, URZ, UR51, URZ, UP0, !UPT ;  /* 0x00000033ff117290 */ /* 0x000fe400087fe4ff */
[----:B------:R-:W-:Y:S01]  /*64f0*/  UIADD3 UR12, UPT, UPT, UR46, 0xa00, URZ ;  /* 0x00000a002e0c7890 */ /* 0x000fe2000fffe0ff */
[----:B------:R-:W-:Y:S01]  /*6500*/  R2UR UR40, R68 ;  /* 0x00000000442872ca */ /* 0x000fe200000e0000 */
[----:B------:R-:W-:Y:S01]  /*6510*/  UMOV UR14, UR42 ;  /* 0x0000002a000e7c82 */ /* 0x000fe20008000000 */
[----:B------:R-:W-:Y:S01]  /*6520*/  UMOV UR15, UR36 ;  /* 0x00000024000f7c82 */ /* 0x000fe20008000000 */
[----:B------:R-:W-:Y:S02]  /*6530*/  UIADD3 UR9, UPT, UPT, UR41, 0x40, URZ ;  /* 0x0000004029097890 */ /* 0x000fe4000fffe0ff */
[----:B------:R-:W-:Y:S01]  /*6540*/  UIADD3 UR8, UPT, UPT, UR46, 0x1200, URZ ;  /* 0x000012002e087890 */ /* 0x000fe2000fffe0ff */
[----:B------:R-:W-:Y:S01]  /*6550*/  UMOV UR10, UR42 ;  /* 0x0000002a000a7c82 */ /* 0x000fe20008000000 */
[----:B------:R-:W-:Y:S01]  /*6560*/  UMOV UR11, UR36 ;  /* 0x00000024000b7c82 */ /* 0x000fe20008000000 */
[----:B------:R-:W-:Y:S02]  /*6570*/  UIADD3 UR5, UPT, UPT, UR41, 0x60, URZ ;  /* 0x0000006029057890 */ /* 0x000fe4000fffe0ff */
[----:B------:R-:W-:Y:S03]  /*6580*/  UIADD3 UR4, UPT, UPT, UR46, 0x1a00, URZ ;  /* 0x00001a002e047890 */ /* 0x000fe6000fffe0ff */
[----:B------:R4:W-:Y:S01]  /*6590*/  UTMASTG.3D [UR40], [UR16] ;  /* 0x00000028100073b5 */ /* 0x0009e20008010000 */
[----:B------:R-:W-:Y:S01]  /*65a0*/  UMOV UR6, UR42 ;  /* 0x0000002a00067c82 */ /* 0x000fe20008000000 */
[----:B------:R-:W-:Y:S01]  /*65b0*/  UMOV UR7, UR36 ;  /* 0x0000002400077c82 */ /* 0x000fe20008000000 */
[----:B------:R4:W-:Y:S01]  /*65c0*/  UTMASTG.3D [UR12], [UR16] ;  /* 0x0000000c100073b5 */ /* 0x0009e20008010000 */
[----:B------:R4:W-:Y:S02]  /*65d0*/  UTMASTG.3D [UR8], [UR16] ;  /* 0x00000008100073b5 */ /* 0x0009e40008010000 */
[----:B------:R4:W-:Y:S01]  /*65e0*/  UTMASTG.3D [UR4], [UR16] ;  /* 0x00000004100073b5 */ /* 0x0009e20008010000 */
[----:B------:R0:W-:Y:S01]  /*65f0*/  UTMACMDFLUSH ;  /* 0x00000000000079b7 */ /* 0x0001e20000000000 */
[----:B----4-:R-:W-:Y:S04]  /*6600*/  DEPBAR.LE SB0, 0x1 ;  /* 0x000080400000791a */ /* 0x010fe80000000000 */
.L_x_95:
[----:B------:R-:W-:Y:S05]  /*6610*/  BSYNC.RECONVERGENT B0 ;  /* 0x0000000000007941 */ /* 0x000fea0003800200 */
.L_x_94:
[----:B------:R-:W-:Y:S01]  /*6620*/  BAR.SYNC.DEFER_BLOCKING 0x1, 0x80 ;  /* 0x0042000000007b1d */ /* 0x000fe20000010000 */
[----:B------:R-:W-:Y:S01]  /*6630*/  ISETP.NE.AND P1, PT, R81, RZ, PT ;  /* 0x000000ff5100720c */ /* 0x000fe20003f25270 */
[----:B------:R-:W-:Y:S01]  /*6640*/  UISETP.NE.AND UP0, UPT, UR47, URZ, UPT ;  /* 0x000000ff2f00728c */ /* 0x000fe2000bf05270 */
[----:B------:R-:W-:Y:S11]  /*6650*/  LEA R3, R84, UR46, 0x3 ;  /* 0x0000002e54037c11 */ /* 0x000ff6000f8e18ff */
[----:B---3--:R-:W-:Y:S01]  /*6660*/  @P1 SHF.L.U32 R4, R72, 0x1f, RZ ;  /* 0x0000001f48041819 */ /* 0x008fe200000006ff */
[----:B------:R-:W-:Y:S06]  /*6670*/  BRA.U !UP0, `(.L_x_96) ;  /* 0x0000000108247547 */ /* 0x000fec000b800000 */
[----:B------:R-:W-:Y:S01]  /*6680*/  IMAD.U32 R5, RZ, RZ, UR48 ;  /* 0x00000030ff057e24 */ /* 0x000fe2000f8e00ff */
[----:B-1----:R-:W-:Y:S01]  /*6690*/  MOV R0, UR37 ;  /* 0x0000002500007c02 */ /* 0x002fe20008000f00 */
[----:B------:R-:W-:Y:S03]  /*66a0*/  UIADD3 UR48, UPT, UPT, UR48, 0x1, URZ ;  /* 0x0000000130307890 */ /* 0x000fe6000fffe0ff */
[----:B------:R-:W-:Y:S01]  /*66b0*/  @P1 LEA R5, R5, UR46, 0x3 ;  /* 0x0000002e05051c11 */ /* 0x000fe2000f8e18ff */
[----:B------:R-:W-:Y:S04]  /*66c0*/  UISETP.NE.AND UP0, UPT, UR48, 0x4, UPT ;  /* 0x000000043000788c */ /* 0x000fe8000bf05270 */
[----:B------:R-:W-:Y:S01]  /*66d0*/  @P1 VIADD R5, R5, 0x70 ;  /* 0x0000007005051836 */ /* 0x000fe20000000000 */
[----:B------:R-:W-:Y:S04]  /*66e0*/  USEL UR48, UR48, URZ, UP0 ;  /* 0x000000ff30307287 */ /* 0x000fe80008000000 */
[----:B------:R-:W-:Y:S04]  /*66f0*/  @P1 PRMT R0, R0, 0x654, R5 ;  /* 0x0000065400001816 */ /* 0x000fe80000000005 */
[----:B------:R3:W-:Y:S04]  /*6700*/  @P1 SYNCS.ARRIVE.TRANS64.RED.A1T0 RZ, [R0+URZ], RZ ;  /* 0x000000ff00ff19a7 */ /* 0x0007e800081004ff */
.L_x_96:
[----:B------:R-:W4:Y:S01]  /*6710*/  @P1 SYNCS.PHASECHK.TRANS64.TRYWAIT P0, [R3+URZ+0x50], R4 ;  /* 0x00005004030015a7 */ /* 0x000f2200080011ff */
[----:B------:R-:W-:Y:S01]  /*6720*/  BSSY B1, `(.L_x_97) ;  /* 0x0000023000017945 */ /* 0x000fe20003800000 */
[----:B----4-:R-:W-:Y:S03]  /*6730*/  @P1 SEL R85, RZ, 0x1, !P0 ;  /* 0x00000001ff551807 */ /* 0x010fe60004000000 */
[----:B------:R-:W-:Y:S05]  /*6740*/  @!P1 BRA `(.L_x_98) ;  /* 0x0000000000809947 */ /* 0x000fea0003800000 */
[----:B------:R-:W-:Y:S01]  /*6750*/  ISETP.NE.AND P0, PT, R85, RZ, PT ;  /* 0x000000ff5500720c */ /* 0x000fe20003f05270 */
[----:B------:R-:W-:Y:S01]  /*6760*/  BSSY B0, `(.L_x_99) ;  /* 0x0000009000007945 */ /* 0x000fe20003800000 */
[----:B------:R-:W-:Y:S11]  /*6770*/  ISETP.NE.AND P1, PT, R86, RZ, PT ;  /* 0x000000ff5600720c */ /* 0x000ff60003f25270 */
[----:B------:R-:W-:Y:S02]  /*6780*/  @!UPT UIADD3 URZ, UPT, UPT, URZ, URZ, URZ ;  /* 0x000000fffffff290 */ /* 0x000fe4000fffe0ff */
[C---:B------:R-:W-:Y:S02]  /*6790*/  @P1 IMAD R5, R84.reuse, 0x2000, R75 ;  /* 0x0000200054051824 */ /* 0x040fe400078e024b */
[----:B------:R-:W-:Y:S01]  /*67a0*/  @P1 IMAD R4, R84, 0x2000, R82 ;  /* 0x0000200054041824 */ /* 0x000fe200078e0252 */
[----:B------:R-:W-:Y:S06]  /*67b0*/  @P0 BRA `(.L_x_100) ;  /* 0x00000000000c0947 */ /* 0x000fec0003800000 */
[----:B-1-3--:R-:W-:Y:S04]  /*67c0*/  SHF.L.U32 R0, R72, 0x1f, RZ ;  /* 0x0000001f48007819 */ /* 0x00afe800000006ff */
[----:B------:R-:W1:Y:S02]  /*67d0*/  SYNCS.PHASECHK.TRANS64.TRYWAIT P0, [R3+URZ+0x50], R0 ;  /* 0x00005000030075a7 */ /* 0x000e6400080011ff */
[----:B-1----:R-:W-:Y:S05]  /*67e0*/  @!P0 BRA `(.L_x_101) ;  /* 0x0000002800648947 */ /* 0x002fea0003800000 */
.L_x_100:
[----:B------:R-:W-:Y:S05]  /*67f0*/  BSYNC B0 ;  /* 0x0000000000007941 */ /* 0x000fea0003800000 */
.L_x_99:
[----:B------:R-:W-:Y:S11]  /*6800*/  ISETP.NE.AND P0, PT, R86, RZ, PT ;  /* 0x000000ff5600720c */ /* 0x000ff60003f05270 */
[----:B------:R-:W-:Y:S02]  /*6810*/  @!UPT UIADD3 URZ, UPT, UPT, URZ, URZ, URZ ;  /* 0x000000fffffff290 */ /* 0x000fe4000fffe0ff */
[----:B------:R4:W2:Y:S01]  /*6820*/  @P0 LDS R34, [R5] ;  /* 0x0000000005220984 */ /* 0x0008a20000000800 */
[C---:B-1-3--:R-:W-:Y:S01]  /*6830*/  @P0 IMAD R0, R84.reuse, 0x2000, R73 ;  /* 0x0000200054000824 */ /* 0x04afe200078e0249 */
[C---:B------:R-:W-:Y:S01]  /*6840*/  @P0 LEA R3, R84.reuse, R78, 0xd ;  /* 0x0000004e54030211 */ /* 0x040fe200078e68ff */
[----:B------:R-:W-:Y:S01]  /*6850*/  VIADD R84, R84, 0x1 ;  /* 0x0000000154547836 */ /* 0x000fe20000000000 */
[----:B------:R4:W1:Y:S04]  /*6860*/  @P0 LDS R39, [R5+0x200] ;  /* 0x0002000005270984 */ /* 0x0008680000000800 */
[----:B------:R4:W3:Y:S04]  /*6870*/  @P0 LDS R43, [R5+0x400] ;  /* 0x00040000052b0984 */ /* 0x0008e80000000800 */
[----:B------:R4:W1:Y:S04]  /*6880*/  @P0 LDS R47, [R5+0x600] ;  /* 0x00060000052f0984 */ /* 0x0008680000000800 */
[----:B------:R4:W1:Y:S04]  /*6890*/  @P0 LDS R36, [R4] ;  /* 0x0000000004240984 */ /* 0x0008680000000800 */
[----:B------:R4:W1:Y:S04]  /*68a0*/  @P0 LDS R40, [R4+0x200] ;  /* 0x0002000004280984 */ /* 0x0008680000000800 */
[----:B------:R4:W1:Y:S04]  /*68b0*/  @P0 LDS R44, [R4+0x400] ;  /* 0x00040000042c0984 */ /* 0x0008680000000800 */
        /* <DEDUP_REMOVED lines=8> */
[----:B--23--:R4:W1:Y:S02]  /*6940*/  @P0 LDS R50, [R3+0x600] ;  /* 0x0006000003320984 */ /* 0x00c8640000000800 */
.L_x_98:
[----:B------:R-:W-:Y:S05]  /*6950*/  BSYNC B1 ;  /* 0x0000000000017941 */ /* 0x000fea0003800000 */
.L_x_97:
[----:B-1-34-:R-:W-:Y:S05]  /*6960*/  VIADD R0, R33, 0x10 ;  /* 0x0000001021007836 */ /* 0x01afea0000000000 */
[----:B------:R-:W-:Y:S04]  /*6970*/  SHF.R.U32.HI R0, RZ, 0x15, R0 ;  /* 0x00000015ff007819 */ /* 0x000fe80000011600 */
[----:B------:R-:W-:Y:S11]  /*6980*/  LOP3.LUT P0, RZ, R0, 0x3, R67, 0x48, !PT ;  /* 0x0000000300ff7812 */ /* 0x000ff60007804843 */
[----:B------:R-:W-:Y:S02]  /*6990*/  @!UPT UIADD3 URZ, UPT, UPT, URZ, URZ, URZ ;  /* 0x000000fffffff290 */ /* 0x000fe4000fffe0ff */
[----:B------:R-:W-:Y:S05]  /*69a0*/  @!P0 BRA `(.L_x_102) ;  /* 0x0000000000408947 */ /* 0x000fea0003800000 */
[----:B------:R-:W1:Y:S01]  /*69b0*/  LDCU.64 UR8, c[0x4][0x70] ;  /* 0x01000e00ff0877ac */ /* 0x000e620008000a00 */
[----:B------:R-:W-:Y:S01]  /*69c0*/  MOV R15, 0x0 ;  /* 0x00000000000f7802 */ /* 0x000fe20000000f00 */
[----:B------:R-:W-:Y:S02]  /*69d0*/  HFMA2 R12, -RZ, RZ, 0, 5.9604644775390625e-08 ;  /* 0x00000001ff0c7431 */ /* 0x000fe400000001ff */
[----:B------:R-:W-:Y:S02]  /*69e0*/  IMAD.MOV.U32 R8, RZ, RZ, 0x192 ;  /* 0x00000192ff087424 */ /* 0x000fe400078e00ff */
[----:B------:R-:W-:Y:S01]  /*69f0*/  IMAD.MOV.U32 R13, RZ, RZ, RZ ;  /* 0x000000ffff0d7224 */ /* 0x000fe200078e00ff */
[----:B------:R-:W3:Y:S01]  /*6a00*/  LDCU.64 UR6, c[0x4][0x78] ;  /* 0x01000f00ff0677ac */ /* 0x000ee20008000a00 */
[----:B------:R-:W4:Y:S01]  /*6a10*/  LDC.64 R14, c[0x4][R15] ;  /* 0x010000000f0e7b82 */ /* 0x000f220000000a00 */
[----:B------:R-:W5:Y:S01]  /*6a20*/  LDCU.64 UR4, c[0x4][0x10] ;  /* 0x01000200ff0477ac */ /* 0x000f620008000a00 */
[----:B-1----:R-:W-:Y:S01]  /*6a30*/  MOV R5, UR9 ;  /* 0x0000000900057c02 */ /* 0x002fe20008000f00 */
[----:B------:R-:W-:Y:S01]  /*6a40*/  IMAD.U32 R4, RZ, RZ, UR8 ;  /* 0x00000008ff047e24 */ /* 0x000fe2000f8e00ff */
[----:B---3--:R-:W-:Y:S01]  /*6a50*/  MOV R7, UR7 ;  /* 0x0000000700077c02 */ /* 0x008fe20008000f00 */
[----:B------:R-:W-:Y:S01]  /*6a60*/  IMAD.U32 R6, RZ, RZ, UR6 ;  /* 0x00000006ff067e24 */ /* 0x000fe2000f8e00ff */
[----:B-----5:R-:W-:Y:S01]  /*6a70*/  MOV R11, UR5 ;  /* 0x00000005000b7c02 */ /* 0x020fe20008000f00 */
[----:B------:R-:W-:Y:S02]  /*6a80*/  IMAD.U32 R10, RZ, RZ, UR4 ;  /* 0x00000004ff0a7e24 */ /* 0x000fe4000f8e00ff */
[----:B------:R-:W-:Y:S07]  /*6a90*/  LEPC R20, `(.L_x_102) ;  /* 0x000000001014794e */ /* 0x000fee0000000000 */
[----:B--2-4-:R-:W-:Y:S05]  /*6aa0*/  CALL.ABS.NOINC R14 ;  /* 0x000000000e007343 */ /* 0x014fea0003c00000 */
.L_x_102:
[----:B------:R-:W-:Y:S05]  /*6ab0*/  WARPSYNC.ALL ;  /* 0x0000000000007948 */ /* 0x000fea0003800000 */
[----:B------:R-:W-:Y:S01]  /*6ac0*/  R2UR UR4, R33 ;  /* 0x00000000210472ca */ /* 0x000fe200000e0000 */
[----:B------:R-:W-:Y:S01]  /*6ad0*/  BSSY.RECONVERGENT B0, `(.L_x_103) ;  /* 0x000005b000007945 */ /* 0x000fe20003800200 */
[----:B------:R-:W-:Y:S02]  /*6ae0*/  ISETP.NE.AND P6, PT, R81, RZ, PT ;  /* 0x000000ff5100720c */ /* 0x000fe40003fc5270 */
[----:B------:R-:W-:Y:S02]  /*6af0*/  ISETP.NE.AND P0, PT, R76, RZ, PT ;  /* 0x000000ff4c00720c */ /* 0x000fe40003f05270 */
[----:B------:R-:W-:Y:S02]  /*6b00*/  MOV R3, UR48 ;  /* 0x0000003000037c02 */ /* 0x000fe40008000f00 */
[----:B------:R-:W-:Y:S05]  /*6b10*/  MOV R0, UR37 ;  /* 0x0000002500007c02 */ /* 0x000fea0008000f00 */
[----:B------:R-:W1:Y:S02]  /*6b20*/  LDTM.x16 R4, tmem[UR4+0x10] ;  /* 0x00001004000479ee */ /* 0x000e640008240000 */
[----:B------:R-:W-:Y:S02]  /*6b30*/  @P6 LEA R3, R3, UR46, 0x3 ;  /* 0x0000002e03036c11 */ /* 0x000fe4000f8e18ff */
[----:B------:R-:W-:Y:S02]  /*6b40*/  @P6 SHF.L.U32 R20, R72, 0x1f, RZ ;  /* 0x0000001f48146819 */ /* 0x000fe400000006ff */
[----:B------:R-:W-:Y:S04]  /*6b50*/  @P6 IADD3 R3, PT, PT, R3, 0x70, RZ ;  /* 0x0000007003036810 */ /* 0x000fe80007ffe0ff */
[----:B------:R-:W-:Y:S02]  /*6b60*/  @P6 PRMT R0, R0, 0x654, R3 ;  /* 0x0000065400006816 */ /* 0x000fe40000000003 */
[----:B------:R-:W-:Y:S01]  /*6b70*/  LEA R3, R84, UR46, 0x3 ;  /* 0x0000002e54037c11 */ /* 0x000fe2000f8e18ff */
[C---:B-1----:R-:W-:Y:S01]  /*6b80*/  FMUL R4, R32.reuse, R4 ;  /* 0x0000000420047220 */ /* 0x042fe20000400000 */
        /* <DEDUP_REMOVED lines=52> */
[----:B---3--:R-:W3:Y:S02]  /*6ed0*/  FENCE.VIEW.ASYNC.S ;  /* 0x00000000000073c6 */ /* 0x008ee40000000000 */
[----:B---3--:R-:W-:Y:S06]  /*6ee0*/  BAR.SYNC.DEFER_BLOCKING 0x1, 0x80 ;  /* 0x0042000000007b1d */ /* 0x008fec0000010000 */
[----:B------:R-:W-:Y:S05]  /*6ef0*/  @P0 BRA `(.L_x_104) ;  /* 0x0000000000600947 */ /* 0x000fea0003800000 */
[----:B------:R-:W-:Y:S02]  /*6f00*/  UIADD3 UR20, UP0, UPT, UR50, 0x880, URZ ;  /* 0x0000088032147890 */ /* 0x000fe4000ff1e0ff */
[----:B------:R-:W-:Y:S02]  /*6f10*/  UIADD3 UR14, UPT, UPT, UR42, 0x10, URZ ;  /* 0x000000102a0e7890 */ /* 0x000fe4000fffe0ff */
[----:B------:R-:W-:Y:S02]  /*6f20*/  UIADD3 UR12, UPT, UPT, UR46, 0x2200, URZ ;  /* 0x000022002e0c7890 */ /* 0x000fe4000fffe0ff */
[----:B------:R-:W-:Y:S01]  /*6f30*/  UIADD3.X UR21, UPT, UPT, URZ, UR51, URZ, UP0, !UPT ;  /* 0x00000033ff157290 */ /* 0x000fe200087fe4ff */
[----:B------:R-:W-:Y:S01]  /*6f40*/  UMOV UR13, UR41 ;  /* 0x00000029000d7c82 */ /* 0x000fe20008000000 */
[----:B------:R-:W-:Y:S01]  /*6f50*/  UMOV UR15, UR36 ;  /* 0x00000024000f7c82 */ /* 0x000fe20008000000 */
[----:B------:R-:W-:Y:S02]  /*6f60*/  UIADD3 UR17, UPT, UPT, UR41, 0x20, URZ ;  /* 0x0000002029117890 */ /* 0x000fe4000fffe0ff */
[----:B------:R-:W-:Y:S01]  /*6f70*/  UIADD3 UR16, UPT, UPT, UR46, 0x2a00, URZ ;  /* 0x00002a002e107890 */ /* 0x000fe2000fffe0ff */
[----:B------:R-:W-:Y:S03]  /*6f80*/  UMOV UR19, UR36 ;  /* 0x0000002400137c82 */ /* 0x000fe60008000000 */
[----:B------:R3:W-:Y:S01]  /*6f90*/  UTMASTG.3D [UR12], [UR20] ;  /* 0x0000000c140073b5 */ /* 0x0007e20008010000 */
[----:B------:R-:W-:Y:S01]  /*6fa0*/  UMOV UR18, UR14 ;  /* 0x0000000e00127c82 */ /* 0x000fe20008000000 */
[----:B------:R-:W-:Y:S02]  /*6fb0*/  UIADD3 UR9, UPT, UPT, UR41, 0x40, URZ ;  /* 0x0000004029097890 */ /* 0x000fe4000fffe0ff */
[----:B------:R-:W-:Y:S01]  /*6fc0*/  UIADD3 UR8, UPT, UPT, UR46, 0x3200, URZ ;  /* 0x000032002e087890 */ /* 0x000fe2000fffe0ff */
[----:B------:R-:W-:Y:S01]  /*6fd0*/  UMOV UR11, UR36 ;  /* 0x00000024000b7c82 */ /* 0x000fe20008000000 */
[----:B------:R-:W-:Y:S01]  /*6fe0*/  UMOV UR10, UR14 ;  /* 0x0000000e000a7c82 */ /* 0x000fe20008000000 */
[----:B------:R3:W-:Y:S01]  /*6ff0*/  UTMASTG.3D [UR16], [UR20] ;  /* 0x00000010140073b5 */ /* 0x0007e20008010000 */
[----:B------:R-:W-:Y:S02]  /*7000*/  UIADD3 UR5, UPT, UPT, UR41, 0x60, URZ ;  /* 0x0000006029057890 */ /* 0x000fe4000fffe0ff */
[----:B------:R-:W-:Y:S01]  /*7010*/  UIADD3 UR4, UPT, UPT, UR46, 0x3a00, URZ ;  /* 0x00003a002e047890 */ /* 0x000fe2000fffe0ff */
[----:B------:R-:W-:Y:S01]  /*7020*/  UMOV UR7, UR36 ;  /* 0x0000002400077c82 */ /* 0x000fe20008000000 */
[----:B------:R-:W-:Y:S01]  /*7030*/  UMOV UR6, UR14 ;  /* 0x0000000e00067c82 */ /* 0x000fe20008000000 */
[----:B------:R3:W-:Y:S06]  /*7040*/  UTMASTG.3D [UR8], [UR20] ;  /* 0x00000008140073b5 */ /* 0x0007ec0008010000 */
[----:B------:R3:W-:Y:S01]  /*7050*/  UTMASTG.3D [UR4], [UR20] ;  /* 0x00000004140073b5 */ /* 0x0007e20008010000 */
[----:B------:R0:W-:Y:S01]  /*7060*/  UTMACMDFLUSH ;  /* 0x00000000000079b7 */ /* 0x0001e20000000000 */
[----:B---3--:R-:W-:Y:S04]  /*7070*/  DEPBAR.LE SB0, 0x1 ;  /* 0x000080400000791a */ /* 0x008fe80000000000 */
.L_x_104:
[----:B------:R-:W-:Y:S05]  /*7080*/  BSYNC.RECONVERGENT B0 ;  /* 0x0000000000007941 */ /* 0x000fea0003800200 */
.L_x_103:
[----:B------:R-:W-:Y:S01]  /*7090*/  BAR.SYNC.DEFER_BLOCKING 0x1, 0x80 ;  /* 0x0042000000007b1d */ /* 0x000fe20000010000 */
[----:B------:R-:W-:Y:S04]  /*70a0*/  UIADD3 UR40, UPT, UPT, UR48, 0x1, URZ ;  /* 0x0000000130287890 */ /* 0x000fe8000fffe0ff */
[----:B------:R-:W-:Y:S04]  /*70b0*/  UISETP.NE.AND UP0, UPT, UR40, 0x4, UPT ;  /* 0x000000042800788c */ /* 0x000fe8000bf05270 */
[----:B------:R-:W-:Y:S01]  /*70c0*/  USEL UR40, UR40, URZ, UP0 ;  /* 0x000000ff28287287 */ /* 0x000fe20008000000 */
[----:B------:R3:W-:Y:S01]  /*70d0*/  @P6 SYNCS.ARRIVE.TRANS64.RED.A1T0 RZ, [R0+URZ], RZ ;  /* 0x000000ff00ff69a7 */ /* 0x0007e200081004ff */
[----:B------:R-:W-:Y:S01]  /*70e0*/  BSSY B1, `(.L_x_105) ;  /* 0x0000024000017945 */ /* 0x000fe20003800000 */
[----:B------:R-:W4:Y:S02]  /*70f0*/  @P6 SYNCS.PHASECHK.TRANS64.TRYWAIT P0, [R3+URZ+0x50], R20 ;  /* 0x00005014030065a7 */ /* 0x000f2400080011ff */
[----:B----4-:R-:W-:Y:S01]  /*7100*/  @P6 SEL R85, RZ, 0x1, !P0 ;  /* 0x00000001ff556807 */ /* 0x010fe20004000000 */
[----:B---3--:R-:W-:Y:S06]  /*7110*/  @!P6 BRA `(.L_x_106) ;  /* 0x000000000080e947 */ /* 0x008fec0003800000 */
[----:B------:R-:W-:Y:S01]  /*7120*/  ISETP.NE.AND P0, PT, R85, RZ, PT ;  /* 0x000000ff5500720c */ /* 0x000fe20003f05270 */
[----:B------:R-:W-:Y:S01]  /*7130*/  BSSY B0, `(.L_x_107) ;  /* 0x0000009000007945 */ /* 0x000fe20003800000 */
[----:B------:R-:W-:Y:S11]  /*7140*/  ISETP.NE.AND P1, PT, R86, RZ, PT ;  /* 0x000000ff5600720c */ /* 0x000ff60003f25270 */
[----:B------:R-:W-:Y:S02]  /*7150*/  @!UPT UIADD3 URZ, UPT, UPT, URZ, URZ, URZ ;  /* 0x000000fffffff290 */ /* 0x000fe4000fffe0ff */
[C---:B-1----:R-:W-:Y:S02]  /*7160*/  @P1 IMAD R4, R84.reuse, 0x2000, R75 ;  /* 0x0000200054041824 */ /* 0x042fe400078e024b */
[----:B------:R-:W-:Y:S01]  /*7170*/  @P1 IMAD R0, R84, 0x2000, R82 ;  /* 0x0000200054001824 */ /* 0x000fe200078e0252 */
[----:B------:R-:W-:Y:S06]  /*7180*/  @P0 BRA `(.L_x_108) ;  /* 0x00000000000c0947 */ /* 0x000fec0003800000 */
[----:B------:R-:W-:Y:S04]  /*7190*/  SHF.L.U32 R6, R72, 0x1f, RZ ;  /* 0x0000001f48067819 */ /* 0x000fe800000006ff */
[----:B------:R-:W1:Y:S02]  /*71a0*/  SYNCS.PHASECHK.TRANS64.TRYWAIT P0, [R3+URZ+0x50], R6 ;  /* 0x00005006030075a7 */ /* 0x000e6400080011ff */
[----:B-1----:R-:W-:Y:S05]  /*71b0*/  @!P0 BRA `(.L_x_109) ;  /* 0x0000002000048947 */ /* 0x002fea0003800000 */
.L_x_108:
[----:B------:R-:W-:Y:S05]  /*71c0*/  BSYNC B0 ;  /* 0x0000000000007941 */ /* 0x000fea0003800000 */
.L_x_107:
[----:B------:R-:W-:Y:S11]  /*71d0*/  ISETP.NE.AND P0, PT, R86, RZ, PT ;  /* 0x000000ff5600720c */ /* 0x000ff60003f05270 */
[----:B------:R-:W-:Y:S02]  /*71e0*/  @!UPT UIADD3 URZ, UPT, UPT, URZ, URZ, URZ ;  /* 0x000000fffffff290 */ /* 0x000fe4000fffe0ff */
[----:B------:R3:W4:Y:S01]  /*71f0*/  @P0 LDS R34, [R4] ;  /* 0x0000000004220984 */ /* 0x0007220000000800 */
[C---:B-1----:R-:W-:Y:S01]  /*7200*/  @P0 IMAD R3, R84.reuse, 0x2000, R73 ;  /* 0x0000200054030824 */ /* 0x042fe200078e0249 */
[C---:B------:R-:W-:Y:S01]  /*7210*/  @P0 LEA R5, R84.reuse, R78, 0xd ;  /* 0x0000004e54050211 */ /* 0x040fe200078e68ff */
[----:B------:R-:W-:Y:S01]  /*7220*/  VIADD R84, R84, 0x1 ;  /* 0x0000000154547836 */ /* 0x000fe20000000000 */
        /* <DEDUP_REMOVED lines=14> */
[----:B----4-:R3:W1:Y:S02]  /*7310*/  @P0 LDS R50, [R5+0x600] ;  /* 0x0006000005320984 */ /* 0x0106640000000800 */
.L_x_106:
[----:B------:R-:W-:Y:S05]  /*7320*/  BSYNC B1 ;  /* 0x0000000000017941 */ /* 0x000fea0003800000 */
.L_x_105:
[----:B---3--:R-:W-:Y:S05]  /*7330*/  VIADD R0, R33, 0x20 ;  /* 0x0000002021007836 */ /* 0x008fea0000000000 */
[----:B------:R-:W-:Y:S04]  /*7340*/  SHF.R.U32.HI R0, RZ, 0x15, R0 ;  /* 0x00000015ff007819 */ /* 0x000fe80000011600 */
[----:B------:R-:W-:Y:S11]  /*7350*/  LOP3.LUT P0, RZ, R0, 0x3, R67, 0x48, !PT ;  /* 0x0000000300ff7812 */ /* 0x000ff60007804843 */
[----:B------:R-:W-:Y:S02]  /*7360*/  @!UPT UIADD3 URZ, UPT, UPT, URZ, URZ, URZ ;  /* 0x000000fffffff290 */ /* 0x000fe4000fffe0ff */
[----:B------:R-:W-:Y:S05]  /*7370*/  @!P0 BRA `(.L_x_110) ;  /* 0x0000000000408947 */ /* 0x000fea0003800000 */
[----:B------:R-:W3:Y:S01]  /*7380*/  LDCU.64 UR8, c[0x4][0x70] ;  /* 0x01000e00ff0877ac */ /* 0x000ee20008000a00 */
[----:B-1----:R-:W-:Y:S01]  /*7390*/  MOV R15, 0x0 ;  /* 0x00000000000f7802 */ /* 0x002fe20000000f00 */
[----:B------:R-:W-:Y:S02]  /*73a0*/  HFMA2 R12, -RZ, RZ, 0, 5.9604644775390625e-08 ;  /* 0x00000001ff0c7431 */ /* 0x000fe400000001ff */
[----:B------:R-:W-:Y:S02]  /*73b0*/  IMAD.MOV.U32 R8, RZ, RZ, 0x192 ;  /* 0x00000192ff087424 */ /* 0x000fe400078e00ff */
[----:B------:R-:W-:Y:S01]  /*73c0*/  IMAD.MOV.U32 R13, RZ, RZ, RZ ;  /* 0x000000ffff0d7224 */ /* 0x000fe200078e00ff */
[----:B------:R-:W1:Y:S01]  /*73d0*/  LDCU.64 UR6, c[0x4][0x78] ;  /* 0x01000f00ff0677ac */ /* 0x000e620008000a00 */
[----:B------:R-:W4:Y:S01]  /*73e0*/  LDC.64 R14, c[0x4][R15] ;  /* 0x010000000f0e7b82 */ /* 0x000f220000000a00 */
[----:B------:R-:W5:Y:S01]  /*73f0*/  LDCU.64 UR4, c[0x4][0x10] ;  /* 0x01000200ff0477ac */ /* 0x000f620008000a00 */
[----:B---3--:R-:W-:Y:S01]  /*7400*/  MOV R5, UR9 ;  /* 0x0000000900057c02 */ /* 0x008fe20008000f00 */
[----:B------:R-:W-:Y:S01]  /*7410*/  IMAD.U32 R4, RZ, RZ, UR8 ;  /* 0x00000008ff047e24 */ /* 0x000fe2000f8e00ff */
[----:B-1----:R-:W-:Y:S01]  /*7420*/  MOV R7, UR7 ;  /* 0x0000000700077c02 */ /* 0x002fe20008000f00 */
[----:B------:R-:W-:Y:S01]  /*7430*/  IMAD.U32 R6, RZ, RZ, UR6 ;  /* 0x00000006ff067e24 */ /* 0x000fe2000f8e00ff */
[----:B-----5:R-:W-:Y:S01]  /*7440*/  MOV R11, UR5 ;  /* 0x00000005000b7c02 */ /* 0x020fe20008000f00 */
[----:B------:R-:W-:Y:S02]  /*7450*/  IMAD.U32 R10, RZ, RZ, UR4 ;  /* 0x00000004ff0a7e24 */ /* 0x000fe4000f8e00ff */
[----:B------:R-:W-:Y:S07]  /*7460*/  LEPC R20, `(.L_x_110) ;  /* 0x000000001014794e */ /* 0x000fee0000000000 */
[----:B--2-4-:R-:W-:Y:S05]  /*7470*/  CALL.ABS.NOINC R14 ;  /* 0x000000000e007343 */ /* 0x014fea0003c00000 */
.L_x_110:
[----:B------:R-:W-:Y:S05]  /*7480*/  WARPSYNC.ALL ;  /* 0x0000000000007948 */ /* 0x000fea0003800000 */
[----:B------:R-:W-:Y:S01]  /*7490*/  R2UR UR4, R33 ;  /* 0x00000000210472ca */ /* 0x000fe200000e0000 */
[----:B------:R-:W-:Y:S01]  /*74a0*/  BSSY.RECONVERGENT B0, `(.L_x_111) ;  /* 0x000005b000007945 */ /* 0x000fe20003800200 */
[----:B------:R-:W-:Y:S02]  /*74b0*/  ISETP.NE.AND P6, PT, R81, RZ, PT ;  /* 0x000000ff5100720c */ /* 0x000fe40003fc5270 */
[----:B------:R-:W-:Y:S02]  /*74c0*/  ISETP.NE.AND P0, PT, R76, RZ, PT ;  /* 0x000000ff4c00720c */ /* 0x000fe40003f05270 */
[----:B------:R-:W-:Y:S02]  /*74d0*/  MOV R3, UR40 ;  /* 0x0000002800037c02 */ /* 0x000fe40008000f00 */
[----:B------:R-:W-:Y:S02]  /*74e0*/  MOV R0, UR37 ;  /* 0x0000002500007c02 */ /* 0x000fe40008000f00 */
[----:B------:R-:W-:Y:S03]  /*74f0*/  LEA R20, R84, UR46, 0x3 ;  /* 0x0000002e54147c11 */ /* 0x000fe6000f8e18ff */
[----:B-1----:R-:W1:Y:S02]  /*7500*/  LDTM.x16 R4, tmem[UR4+0x20] ;  /* 0x00002004000479ee */ /* 0x002e640008240000 */
[----:B------:R-:W-:Y:S04]  /*7510*/  @P6 LEA R3, R3, UR46, 0x3 ;  /* 0x0000002e03036c11 */ /* 0x000fe8000f8e18ff */
[----:B------:R-:W-:Y:S04]  /*7520*/  @P6 IADD3 R3, PT, PT, R3, 0x70, RZ ;  /* 0x0000007003036810 */ /* 0x000fe80007ffe0ff */
[----:B------:R-:W-:Y:S02]  /*7530*/  @P6 PRMT R0, R0, 0x654, R3 ;  /* 0x0000065400006816 */ /* 0x000fe40000000003 */
[----:B------:R-:W-:Y:S01]  /*7540*/  @P6 SHF.L.U32 R3, R72, 0x1f, RZ ;  /* 0x0000001f48036819 */ /* 0x000fe200000006ff */
        /* <DEDUP_REMOVED lines=80> */
.L_x_112:
[----:B------:R-:W-:Y:S05]  /*7a50*/  BSYNC.RECONVERGENT B0 ;  /* 0x0000000000007941 */ /* 0x000fea0003800200 */
.L_x_111:
        /* <DEDUP_REMOVED lines=19> */
.L_x_116:
[----:B------:R-:W-:Y:S05]  /*7b90*/  BSYNC B0 ;  /* 0x0000000000007941 */ /* 0x000fea0003800000 */
.L_x_115:
[----:B------:R-:W-:Y:S11]  /*7ba0*/  ISETP.NE.AND P0, PT, R86, RZ, PT ;  /* 0x000000ff5600720c */ /* 0x000ff60003f05270 */
[----:B------:R-:W-:Y:S02]  /*7bb0*/  @!UPT UIADD3 URZ, UPT, UPT, URZ, URZ, URZ ;  /* 0x000000fffffff290 */ /* 0x000fe4000fffe0ff */
[----:B------:R3:W4:Y:S01]  /*7bc0*/  @P0 LDS R34, [R4] ;  /* 0x0000000004220984 */ /* 0x0007220000000800 */
[C---:B-1----:R-:W-:Y:S01]  /*7bd0*/  @P0 IMAD R3, R84.reuse, 0x2000, R73 ;  /* 0x0000200054030824 */ /* 0x042fe200078e0249 */
[----:B------:R-:W-:Y:S02]  /*7be0*/  @P0 LEA R84, R84, R78, 0xd ;  /* 0x0000004e54540211 */ /* 0x000fe400078e68ff */
        /* <DEDUP_REMOVED lines=15> */
.L_x_114:
[----:B------:R-:W-:Y:S05]  /*7ce0*/  BSYNC B1 ;  /* 0x0000000000017941 */ /* 0x000fea0003800000 */
.L_x_113:
        /* <DEDUP_REMOVED lines=21> */
.L_x_118:
[----:B------:R-:W-:Y:S01]  /*7e40*/  ISETP.NE.AND P0, PT, R76, RZ, PT ;  /* 0x000000ff4c00720c */ /* 0x000fe20003f05270 */
[----:B------:R-:W-:Y:S05]  /*7e50*/  WARPSYNC.ALL ;  /* 0x0000000000007948 */ /* 0x000fea0003800000 */
[----:B------:R-:W-:Y:S01]  /*7e60*/  R2UR UR4, R33 ;  /* 0x00000000210472ca */ /* 0x000fe200000e0000 */
[----:B------:R-:W-:Y:S01]  /*7e70*/  BSSY.RECONVERGENT B0, `(.L_x_119) ;  /* 0x0000057000007945 */ /* 0x000fe20003800200 */
[----:B------:R-:W-:Y:S11]  /*7e80*/  R2UR UR5, R83 ;  /* 0x00000000530572ca */ /* 0x000ff600000e0000 */
[----:B-1----:R-:W1:Y:S01]  /*7e90*/  LDTM.x16 R4, tmem[UR4+0x30] ;  /* 0x00003004000479ee */ /* 0x002e620008240000 */
[----:B------:R-:W-:Y:S01]  /*7ea0*/  NOP ;  /* 0x0000000000007918 */ /* 0x000fe20000000000 */
[----:B------:R-:W-:Y:S04]  /*7eb0*/  UIADD3 UR5, UPT, UPT, UR5, 0xd0, URZ ;  /* 0x000000d005057890 */ /* 0x000fe8000fffe0ff */
[----:B------:R-:W-:Y:S09]  /*7ec0*/  UPRMT UR5, UR37, 0x654, UR5 ;  /* 0x0000065425057896 */ /* 0x000ff20008000005 */
[----:B-1----:R-:W-:Y:S01]  /*7ed0*/  SYNCS.ARRIVE.TRANS64.RED.A1T0 RZ, [UR5], RZ ;  /* 0x000000ffffff79a7 */ /* 0x002fe20008100405 */
[C---:B------:R-:W-:Y:S01]  /*7ee0*/  FMUL R4, R32.reuse, R4 ;  /* 0x0000000420047220 */ /* 0x040fe20000400000 */
        /* <DEDUP_REMOVED lines=79> */
.L_x_120:
[----:B------:R-:W-:Y:S05]  /*83e0*/  BSYNC.RECONVERGENT B0 ;  /* 0x0000000000007941 */ /* 0x000fea0003800200 */
.L_x_119:
[----:B------:R-:W-:Y:S01]  /*83f0*/  BAR.SYNC.DEFER_BLOCKING 0x1, 0x80 ;  /* 0x0042000000007b1d */ /* 0x000fe20000010000 */
[----:B------:R-:W-:Y:S01]  /*8400*/  UISETP.NE.AND UP0, UPT, UR47, -0x4, UPT ;  /* 0xfffffffc2f00788c */ /* 0x000fe2000bf05270 */
[----:B------:R-:W-:Y:S08]  /*8410*/  IADD3 R0, PT, PT, R30, 0x1, RZ ;  /* 0x000000011e007810 */ /* 0x000ff00007ffe0ff */
[----:B------:R-:W-:Y:S05]  /*8420*/  BRA.U !UP0, `(.L_x_121) ;  /* 0x0000000108287547 */ /* 0x000fea000b800000 */
[----:B------:R-:W-:Y:S01]  /*8430*/  ISETP.NE.AND P0, PT, R81, RZ, PT ;  /* 0x000000ff5100720c */ /* 0x000fe20003f05270 */
[----:B-1----:R-:W-:Y:S01]  /*8440*/  IMAD.U32 R4, RZ, RZ, UR48 ;  /* 0x00000030ff047e24 */ /* 0x002fe2000f8e00ff */
[----:B------:R-:W-:Y:S01]  /*8450*/  UIADD3 UR48, UPT, UPT, UR48, 0x1, URZ ;  /* 0x0000000130307890 */ /* 0x000fe2000fffe0ff */
[----:B------:R-:W-:Y:S03]  /*8460*/  IMAD.U32 R3, RZ, RZ, UR37 ;  /* 0x00000025ff037e24 */ /* 0x000fe6000f8e00ff */
[----:B------:R-:W-:Y:S04]  /*8470*/  UISETP.NE.AND UP0, UPT, UR48, 0x4, UPT ;  /* 0x000000043000788c */ /* 0x000fe8000bf05270 */
[----:B------:R-:W-:Y:S03]  /*8480*/  USEL UR48, UR48, URZ, UP0 ;  /* 0x000000ff30307287 */ /* 0x000fe60008000000 */
[----:B------:R-:W-:Y:S05]  /*8490*/  @P0 LEA R4, R4, UR46, 0x3 ;  /* 0x0000002e04040c11 */ /* 0x000fea000f8e18ff */
[----:B------:R-:W-:Y:S05]  /*84a0*/  @P0 VIADD R4, R4, 0x70 ;  /* 0x0000007004040836 */ /* 0x000fea0000000000 */
[----:B------:R-:W-:Y:S04]  /*84b0*/  @P0 PRMT R3, R3, 0x654, R4 ;  /* 0x0000065403030816 */ /* 0x000fe80000000004 */
[----:B------:R3:W-:Y:S03]  /*84c0*/  @P0 SYNCS.ARRIVE.TRANS64.RED.A1T0 RZ, [R3+URZ], RZ ;  /* 0x000000ff03ff09a7 */ /* 0x0007e600081004ff */
.L_x_121:
[----:B------:R-:W-:Y:S01]  /*84d0*/  ISETP.NE.AND P2, PT, R77, RZ, PT ;  /* 0x000000ff4d00720c */ /* 0x000fe20003f45270 */
[----:B---3--:R-:W-:Y:S01]  /*84e0*/  IMAD.IADD R3, R29, 0x1, R62 ;  /* 0x000000011d037824 */ /* 0x008fe200078e023e */
[----:B------:R-:W-:Y:S01]  /*84f0*/  ISETP.NE.AND P0, PT, R80, 0x2, PT ;  /* 0x000000025000780c */ /* 0x000fe20003f05270 */
[----:B------:R-:W-:Y:S01]  /*8500*/  UIADD3 UR47, UPT, UPT, UR47, 0x4, URZ ;  /* 0x000000042f2f7890 */ /* 0x000fe2000fffe0ff */
[----:B------:R-:W-:Y:S01]  /*8510*/  ISETP.NE.AND P1, PT, R0, 0x2, PT ;  /* 0x000000020000780c */ /* 0x000fe20003f25270 */
[----:B------:R-:W-:Y:S01]  /*8520*/  IMAD.IADD R20, R27, 0x1, R51 ;  /* 0x000000011b147824 */ /* 0x000fe200078e0233 */
[----:B------:R-:W-:Y:S02]  /*8530*/  R2UR UR11, R3 ;  /* 0x00000000030b72ca */ /* 0x000fe400000e0000 */
[----:B------:R-:W-:Y:S02]  /*8540*/  SEL R3, RZ, 0x1, P0 ;  /* 0x00000001ff037807 */ /* 0x000fe40000000000 */
[----:B-1----:R-:W-:Y:S02]  /*8550*/  SEL R4, RZ, 0x1, P1 ;  /* 0x00000001ff047807 */ /* 0x002fe40000800000 */
[----:B------:R-:W-:Y:S02]  /*8560*/  LOP3.LUT R70, R70, R3, RZ, 0x3c, !PT ;  /* 0x0000000346467212 */ /* 0x000fe400078e3cff */
[----:B------:R-:W-:Y:S02]  /*8570*/  @P2 R2UR UR36, R69 ;  /* 0x00000000452422ca */ /* 0x000fe400000e0000 */
[----:B------:R-:W-:Y:S02]  /*8580*/  LOP3.LUT R71, R71, R4, RZ, 0x3c, !PT ;  /* 0x0000000447477212 */ /* 0x000fe400078e3cff */
[----:B------:R-:W-:Y:S02]  /*8590*/  SEL R80, R80, RZ, P0 ;  /* 0x000000ff50507207 */ /* 0x000fe40000000000 */
[----:B------:R-:W-:Y:S01]  /*85a0*/  SEL R30, R0, RZ, P1 ;  /* 0x000000ff001e7207 */ /* 0x000fe20000800000 */
[----:B------:R-:W-:Y:S08]  /*85b0*/  @P2 BRA `(.L_x_122) ;  /* 0xffffffc800e02947 */ /* 0x000ff0000383ffff */
[----:B------:R-:W1:Y:S01]  /*85c0*/  LDCU.64 UR6, c[0x0][0xa88] ;  /* 0x00015100ff0677ac */ /* 0x000e620008000a00 */
[----:B------:R-:W3:Y:S01]  /*85d0*/  LDCU.64 UR4, c[0x0][0xa90] ;  /* 0x00015200ff0477ac */ /* 0x000ee20008000a00 */
[----:B-1----:R-:W-:Y:S02]  /*85e0*/  ISETP.NE.U32.AND P2, PT, RZ, UR6, PT ;  /* 0x00000006ff007c0c */ /* 0x002fe4000bf45070 */
[----:B---3--:R-:W-:Y:S02]  /*85f0*/  ISETP.NE.U32.AND P1, PT, RZ, UR4, PT ;  /* 0x00000004ff007c0c */ /* 0x008fe4000bf25070 */
[----:B------:R-:W-:Y:S02]  /*8600*/  ISETP.NE.AND.EX P2, PT, RZ, UR7, PT, P2 ;  /* 0x00000007ff007c0c */ /* 0x000fe4000bf45320 */
[----:B------:R-:W-:-:S13]  /*8610*/  ISETP.NE.AND.EX P0, PT, RZ, UR5, PT, P1 ;  /* 0x00000005ff007c0c */ /* 0x000fda000bf05310 */
[----:B------:R-:W-:Y:S05]  /*8620*/  @P2 BRA P0, `(.L_x_123) ;  /* 0x00000000003c2947 */ /* 0x000fea0000000000 */
[----:B------:R-:W-:-:S13]  /*8630*/  ISETP.NE.AND.EX P1, PT, RZ, UR5, PT, P1 ;  /* 0x00000005ff007c0c */ /* 0x000fda000bf25310 */
[----:B------:R-:W-:Y:S05]  /*8640*/  @P1 BRA `(.L_x_124) ;  /* 0x00000000000c1947 */ /* 0x000fea0003800000 */
[----:B------:R-:W-:-:S13]  /*8650*/  FSETP.NEU.AND P0, PT, R35, RZ, PT ;  /* 0x000000ff2300720b */ /* 0x000fda0003f0d000 */
[----:B------:R-:W-:Y:S05]  /*8660*/  @!P0 EXIT ;  /* 0x000000000000894d */ /* 0x000fea0003800000 */
[----:B------:R-:W-:Y:S05]  /*8670*/  BRA `(.L_x_123) ;  /* 0x0000000000287947 */ /* 0x000fea0003800000 */
.L_x_124:
[----:B------:R-:W-:Y:S01]  /*8680*/  ISETP.NE.AND P0, PT, R79, RZ, PT ;  /* 0x000000ff4f00720c */ /* 0x000fe20003f05270 */
[----:B------:R-:W-:-:S12]  /*8690*/  BSSY.RECONVERGENT B0, `(.L_x_123) ;  /* 0x0000008000007945 */ /* 0x000fd80003800200 */
[----:B------:R-:W-:Y:S05]  /*86a0*/  @P0 BRA `(.L_x_125) ;  /* 0x0000000000100947 */ /* 0x000fea0003800000 */
[----:B------:R-:W-:-:S04]  /*86b0*/  ISETP.NE.U32.AND P0, PT, RZ, UR6, PT ;  /* 0x00000006ff007c0c */ /* 0x000fc8000bf05070 */
[----:B------:R-:W-:-:S13]  /*86c0*/  ISETP.NE.AND.EX P0, PT, RZ, UR7, PT, P0 ;  /* 0x00000007ff007c0c */ /* 0x000fda000bf05300 */
[----:B------:R-:W-:Y:S05]  /*86d0*/  @!P0 EXIT ;  /* 0x000000000000894d */ /* 0x000fea0003800000 */
[----:B------:R-:W-:Y:S05]  /*86e0*/  BRA `(.L_x_126) ;  /* 0x0000000000087947 */ /* 0x000fea0003800000 */
.L_x_125:
[----:B------:R-:W-:-:S13]  /*86f0*/  FSETP.NEU.AND P0, PT, R35, RZ, PT ;  /* 0x000000ff2300720b */ /* 0x000fda0003f0d000 */
[----:B------:R-:W-:Y:S05]  /*8700*/  @!P0 EXIT ;  /* 0x000000000000894d */ /* 0x000fea0003800000 */
.L_x_126:
[----:B------:R-:W-:Y:S05]  /*8710*/  BSYNC.RECONVERGENT B0 ;  /* 0x0000000000007941 */ /* 0x000fea0003800200 */
.L_x_123:
[----:B------:R-:W-:Y:S01]  /*8720*/  ULEA UR4, UR48, UR46, 0x3 ;  /* 0x0000002e30047291 */ /* 0x000fe2000f8e18ff */
[----:B------:R-:W-:-:S04]  /*8730*/  DEPBAR.LE SB0, 0x0 ;  /* 0x000080000000791a */ /* 0x000fc80000000000 */
[----:B------:R-:W-:-:S04]  /*8740*/  UIADD3 UR4, UPT, UPT, UR4, 0x70, URZ ;  /* 0x0000007004047890 */ /* 0x000fc8000fffe0ff */
[----:B------:R-:W-:-:S09]  /*8750*/  UPRMT UR4, UR37, 0x654, UR4 ;  /* 0x0000065425047896 */ /* 0x000fd20008000004 */
[----:B------:R-:W-:Y:S01]  /*8760*/  SYNCS.ARRIVE.TRANS64.RED.A1T0 RZ, [UR4], RZ ;  /* 0x000000ffffff79a7 */ /* 0x000fe20008100404 */
[----:B------:R-:W-:Y:S05]  /*8770*/  EXIT ;  /* 0x000000000000794d */ /* 0x000fea0003800000 */
.L_x_24:
[----:B--2---:R2:W1:Y:S02]  /*8780*/  SYNCS.PHASECHK.TRANS64.TRYWAIT P0, [R4+URZ+0xf0], R5 ;  /* 0x0000f005040075a7 */ /* 0x00446400080011ff */
[----:B-1----:R-:W-:Y:S05]  /*8790*/  @!P0 NANOSLEEP.SYNCS 0x989680 ;  /* 0x009896800000895d */ /* 0x002fea0003900000 */
[----:B------:R-:W1:Y:S02]  /*87a0*/  @!P0 SYNCS.PHASECHK.TRANS64 P0, [R4+URZ+0xf0], R5 ;  /* 0x0000f005040085a7 */ /* 0x000e6400080010ff */
[----:B-1----:R-:W-:Y:S05]  /*87b0*/  @!P0 BRA `(.L_x_24) ;  /* 0xfffffffc00f08947 */ /* 0x002fea000383ffff */
[----:B------:R-:W-:Y:S05]  /*87c0*/  BRA `(.L_x_127) ;  /* 0xffffff8c00fc7947 */ /* 0x000fea000383ffff */
.L_x_27:
[----:B------:R-:W-:-:S07]  /*87d0*/  MOV R4, UR33 ;  /* 0x0000002100047c02 */ /* 0x000fce0008000f00 */
.L_x_128:
[----:B-1----:R1:W2:Y:S02]  /*87e0*/  SYNCS.PHASECHK.TRANS64.TRYWAIT P0, [R4+URZ+0x28], R7 ;  /* 0x00002807040075a7 */ /* 0x0022a400080011ff */
[----:B--2---:R-:W-:Y:S05]  /*87f0*/  @!P0 NANOSLEEP.SYNCS 0x989680 ;  /* 0x009896800000895d */ /* 0x004fea0003900000 */
[----:B------:R-:W2:Y:S02]  /*8800*/  @!P0 SYNCS.PHASECHK.TRANS64 P0, [R4+URZ+0x28], R7 ;  /* 0x00002807040085a7 */ /* 0x000ea400080010ff */
[----:B--2---:R-:W-:Y:S05]  /*8810*/  @!P0 BRA `(.L_x_128) ;  /* 0xfffffffc00f08947 */ /* 0x004fea000383ffff */
[----:B------:R-:W-:Y:S05]  /*8820*/  BRA `(.L_x_26) ;  /* 0xffffff9000587947 */ /* 0x000fea000383ffff */
.L_x_29:
[----:B-1----:R1:W2:Y:S02]  /*8830*/  SYNCS.PHASECHK.TRANS64.TRYWAIT P0, [R8+URZ+0xa0], R5 ;  /* 0x0000a005080075a7 */ /* 0x0022a400080011ff */
[----:B--2---:R-:W-:Y:S05]  /*8840*/  @!P0 NANOSLEEP.SYNCS 0x989680 ;  /* 0x009896800000895d */ /* 0x004fea0003900000 */
[----:B------:R-:W2:Y:S02]  /*8850*/  @!P0 SYNCS.PHASECHK.TRANS64 P0, [R8+URZ+0xa0], R5 ;  /* 0x0000a005080085a7 */ /* 0x000ea400080010ff */
[----:B--2---:R-:W-:Y:S05]  /*8860*/  @!P0 BRA `(.L_x_29) ;  /* 0xfffffffc00f08947 */ /* 0x004fea000383ffff */
[----:B------:R-:W-:Y:S05]  /*8870*/  BRA `(.L_x_129) ;  /* 0xffffff9000f87947 */ /* 0x000fea000383ffff */
.L_x_33:
[----:B------:R-:W-:-:S07]  /*8880*/  MOV R0, UR4 ;  /* 0x0000000400007c02 */ /* 0x000fce0008000f00 */
.L_x_130:
[----:B-1----:R1:W2:Y:S02]  /*8890*/  SYNCS.PHASECHK.TRANS64.TRYWAIT P0, [R0+URZ], R3 ;  /* 0x00000003000075a7 */ /* 0x0022a400080011ff */
[----:B--2---:R-:W-:Y:S05]  /*88a0*/  @!P0 NANOSLEEP.SYNCS 0x989680 ;  /* 0x009896800000895d */ /* 0x004fea0003900000 */
[----:B------:R-:W2:Y:S02]  /*88b0*/  @!P0 SYNCS.PHASECHK.TRANS64 P0, [R0+URZ], R3 ;  /* 0x00000003000085a7 */ /* 0x000ea400080010ff */
[----:B--2---:R-:W-:Y:S05]  /*88c0*/  @!P0 BRA `(.L_x_130) ;  /* 0xfffffffc00f08947 */ /* 0x004fea000383ffff */
[----:B------:R-:W-:Y:S05]  /*88d0*/  BRA `(.L_x_131) ;  /* 0xffffff98006c7947 */ /* 0x000fea000383ffff */
.L_x_34:
[----:B------:R-:W-:-:S07]  /*88e0*/  MOV R0, UR4 ;  /* 0x0000000400007c02 */ /* 0x000fce0008000f00 */
.L_x_132:
[----:B-1----:R1:W2:Y:S02]  /*88f0*/  SYNCS.PHASECHK.TRANS64.TRYWAIT P0, [R0+URZ], R3 ;  /* 0x00000003000075a7 */ /* 0x0022a400080011ff */
[----:B--2---:R-:W-:Y:S05]  /*8900*/  @!P0 NANOSLEEP.SYNCS 0x989680 ;  /* 0x009896800000895d */ /* 0x004fea0003900000 */
[----:B------:R-:W2:Y:S02]  /*8910*/  @!P0 SYNCS.PHASECHK.TRANS64 P0, [R0+URZ], R3 ;  /* 0x00000003000085a7 */ /* 0x000ea400080010ff */
[----:B--2---:R-:W-:Y:S05]  /*8920*/  @!P0 BRA `(.L_x_132) ;  /* 0xfffffffc00f08947 */ /* 0x004fea000383ffff */
[----:B------:R-:W-:Y:S05]  /*8930*/  BRA `(.L_x_133) ;  /* 0xffffff9800787947 */ /* 0x000fea000383ffff */
.L_x_35:
[----:B------:R-:W-:-:S07]  /*8940*/  MOV R0, UR4 ;  /* 0x0000000400007c02 */ /* 0x000fce0008000f00 */
.L_x_134:
[----:B-1----:R1:W2:Y:S02]  /*8950*/  SYNCS.PHASECHK.TRANS64.TRYWAIT P0, [R0+URZ], R3 ;  /* 0x00000003000075a7 */ /* 0x0022a400080011ff */
[----:B--2---:R-:W-:Y:S05]  /*8960*/  @!P0 NANOSLEEP.SYNCS 0x989680 ;  /* 0x009896800000895d */ /* 0x004fea0003900000 */
[----:B------:R-:W2:Y:S02]  /*8970*/  @!P0 SYNCS.PHASECHK.TRANS64 P0, [R0+URZ], R3 ;  /* 0x00000003000085a7 */ /* 0x000ea400080010ff */
[----:B--2---:R-:W-:Y:S05]  /*8980*/  @!P0 BRA `(.L_x_134) ;  /* 0xfffffffc00f08947 */ /* 0x004fea000383ffff */
[----:B------:R-:W-:Y:S05]  /*8990*/  BRA `(.L_x_135) ;  /* 0xffffff9800847947 */ /* 0x000fea000383ffff */
.L_x_36:
[----:B------:R-:W-:-:S07]  /*89a0*/  MOV R0, UR4 ;  /* 0x0000000400007c02 */ /* 0x000fce0008000f00 */
.L_x_136:
[----:B-1----:R1:W2:Y:S02]  /*89b0*/  SYNCS.PHASECHK.TRANS64.TRYWAIT P0, [R0+URZ], R3 ;  /* 0x00000003000075a7 */ /* 0x0022a400080011ff */
[----:B--2---:R-:W-:Y:S05]  /*89c0*/  @!P0 NANOSLEEP.SYNCS 0x989680 ;  /* 0x009896800000895d */ /* 0x004fea0003900000 */
[----:B------:R-:W2:Y:S02]  /*89d0*/  @!P0 SYNCS.PHASECHK.TRANS64 P0, [R0+URZ], R3 ;  /* 0x00000003000085a7 */ /* 0x000ea400080010ff */
[----:B--2---:R-:W-:Y:S05]  /*89e0*/  @!P0 BRA `(.L_x_136) ;  /* 0xfffffffc00f08947 */ /* 0x004fea000383ffff */
[----:B------:R-:W-:Y:S05]  /*89f0*/  BRA `(.L_x_137) ;  /* 0xffffff9800907947 */ /* 0x000fea000383ffff */
.L_x_39:
[----:B-1----:R1:W2:Y:S02]  /*8a00*/  SYNCS.PHASECHK.TRANS64.TRYWAIT P0, [R0+URZ+0xe0], R5 ;  /* 0x0000e005000075a7 */ /* 0x0022a400080011ff */
[----:B--2---:R-:W-:Y:S05]  /*8a10*/  @!P0 NANOSLEEP.SYNCS 0x989680 ;  /* 0x009896800000895d */ /* 0x004fea0003900000 */
[----:B------:R-:W2:Y:S02]  /*8a20*/  @!P0 SYNCS.PHASECHK.TRANS64 P0, [R0+URZ+0xe0], R5 ;  /* 0x0000e005000085a7 */ /* 0x000ea400080010ff */
[----:B--2---:R-:W-:Y:S05]  /*8a30*/  @!P0 BRA `(.L_x_39) ;  /* 0xfffffffc00f08947 */ /* 0x004fea000383ffff */
[----:B------:R-:W-:Y:S05]  /*8a40*/  BRA `(.L_x_138) ;  /* 0xffffff9800ec7947 */ /* 0x000fea000383ffff */
.L_x_40:
[----:B------:R-:W-:-:S07]  /*8a50*/  MOV R0, UR5 ;  /* 0x0000000500007c02 */ /* 0x000fce0008000f00 */
.L_x_139:
[----:B-1----:R1:W2:Y:S02]  /*8a60*/  SYNCS.PHASECHK.TRANS64.TRYWAIT P0, [R0+URZ+0xb0], R7 ;  /* 0x0000b007000075a7 */ /* 0x0022a400080011ff */
[----:B--2---:R-:W-:Y:S05]  /*8a70*/  @!P0 NANOSLEEP.SYNCS 0x989680 ;  /* 0x009896800000895d */ /* 0x004fea0003900000 */
[----:B------:R-:W2:Y:S02]  /*8a80*/  @!P0 SYNCS.PHASECHK.TRANS64 P0, [R0+URZ+0xb0], R7 ;  /* 0x0000b007000085a7 */ /* 0x000ea400080010ff */
[----:B--2---:R-:W-:Y:S05]  /*8a90*/  @!P0 BRA `(.L_x_139) ;  /* 0xfffffffc00f08947 */ /* 0x004fea000383ffff */
[----:B------:R-:W-:Y:S05]  /*8aa0*/  BRA `(.L_x_140) ;  /* 0xffffff9800fc7947 */ /* 0x000fea000383ffff */
.L_x_41:
[----:B-1----:R1:W2:Y:S02]  /*8ab0*/  SYNCS.PHASECHK.TRANS64.TRYWAIT P1, [R0+URZ+0xa0], R5 ;  /* 0x0000a005000075a7 */ /* 0x0022a400080211ff */
[----:B--2---:R-:W-:Y:S05]  /*8ac0*/  @!P1 NANOSLEEP.SYNCS 0x989680 ;  /* 0x009896800000995d */ /* 0x004fea0003900000 */
[----:B------:R-:W2:Y:S02]  /*8ad0*/  @!P1 SYNCS.PHASECHK.TRANS64 P1, [R0+URZ+0xa0], R5 ;  /* 0x0000a005000095a7 */ /* 0x000ea400080210ff */
[----:B--2---:R-:W-:Y:S05]  /*8ae0*/  @!P1 BRA `(.L_x_41) ;  /* 0xfffffffc00f09947 */ /* 0x004fea000383ffff */
[----:B------:R-:W-:Y:S05]  /*8af0*/  BRA `(.L_x_141) ;  /* 0xffffff9c002c7947 */ /* 0x000fea000383ffff */
.L_x_44:
[----:B------:R-:W-:-:S07]  /*8b00*/  MOV R0, UR5 ;  /* 0x0000000500007c02 */ /* 0x000fce0008000f00 */
.L_x_142:
[----:B-1----:R1:W2:Y:S02]  /*8b10*/  SYNCS.PHASECHK.TRANS64.TRYWAIT P0, [R0+URZ+0xb0], R3 ;  /* 0x0000b003000075a7 */ /* 0x0022a400080011ff */
[----:B--2---:R-:W-:Y:S05]  /*8b20*/  @!P0 NANOSLEEP.SYNCS 0x989680 ;  /* 0x009896800000895d */ /* 0x004fea0003900000 */
[----:B------:R-:W2:Y:S02]  /*8b30*/  @!P0 SYNCS.PHASECHK.TRANS64 P0, [R0+URZ+0xb0], R3 ;  /* 0x0000b003000085a7 */ /* 0x000ea400080010ff */
[----:B--2---:R-:W-:Y:S05]  /*8b40*/  @!P0 BRA `(.L_x_142) ;  /* 0xfffffffc00f08947 */ /* 0x004fea000383ffff */
[----:B------:R-:W-:Y:S05]  /*8b50*/  BRA `(.L_x_43) ;  /* 0xffffff9c00807947 */ /* 0x000fea000383ffff */
.L_x_51:
[----:B-1----:R1:W2:Y:S02]  /*8b60*/  SYNCS.PHASECHK.TRANS64.TRYWAIT P1, [R0+URZ+0xa0], R5 ;  /* 0x0000a005000075a7 */ /* 0x0022a400080211ff */
[----:B--2---:R-:W-:Y:S05]  /*8b70*/  @!P1 NANOSLEEP.SYNCS 0x989680 ;  /* 0x009896800000995d */ /* 0x004fea0003900000 */
[----:B------:R-:W2:Y:S02]  /*8b80*/  @!P1 SYNCS.PHASECHK.TRANS64 P1, [R0+URZ+0xa0], R5 ;  /* 0x0000a005000095a7 */ /* 0x000ea400080210ff */
[----:B--2---:R-:W-:Y:S05]  /*8b90*/  @!P1 BRA `(.L_x_51) ;  /* 0xfffffffc00f09947 */ /* 0x004fea000383ffff */
[----:B------:R-:W-:Y:S05]  /*8ba0*/  BRA `(.L_x_143) ;  /* 0xffffffa400287947 */ /* 0x000fea000383ffff */
.L_x_52:
[----:B------:R-:W-:-:S07]  /*8bb0*/  MOV R3, UR6 ;  /* 0x0000000600037c02 */ /* 0x000fce0008000f00 */
.L_x_144:
[----:B-1----:R1:W2:Y:S02]  /*8bc0*/  SYNCS.PHASECHK.TRANS64.TRYWAIT P0, [R3+URZ+0xd0], R0 ;  /* 0x0000d000030075a7 */ /* 0x0022a400080011ff */
[----:B--2---:R-:W-:Y:S05]  /*8bd0*/  @!P0 NANOSLEEP.SYNCS 0x989680 ;  /* 0x009896800000895d */ /* 0x004fea0003900000 */
[----:B------:R-:W2:Y:S02]  /*8be0*/  @!P0 SYNCS.PHASECHK.TRANS64 P0, [R3+URZ+0xd0], R0 ;  /* 0x0000d000030085a7 */ /* 0x000ea400080010ff */
[----:B--2---:R-:W-:Y:S05]  /*8bf0*/  @!P0 BRA `(.L_x_144) ;  /* 0xfffffffc00f08947 */ /* 0x004fea000383ffff */
[----:B------:R-:W-:Y:S05]  /*8c00*/  BRA `(.L_x_145) ;  /* 0xffffffa400607947 */ /* 0x000fea000383ffff */
.L_x_55:
[----:B------:R-:W-:Y:S07]  /*8c10*/  MOV R0, UR5 ;  /* 0x0000000500007c02 */ /* 0x000fee0008000f00 */
.L_x_146:
[----:B-1----:R1:W2:Y:S02]  /*8c20*/  SYNCS.PHASECHK.TRANS64.TRYWAIT P0, [R0+URZ], R3 ;  /* 0x00000003000075a7 */ /* 0x0022a400080011ff */
[----:B--2---:R-:W-:Y:S05]  /*8c30*/  @!P0 NANOSLEEP.SYNCS 0x989680 ;  /* 0x009896800000895d */ /* 0x004fea0003900000 */
[----:B------:R-:W2:Y:S02]  /*8c40*/  @!P0 SYNCS.PHASECHK.TRANS64 P0, [R0+URZ], R3 ;  /* 0x00000003000085a7 */ /* 0x000ea400080010ff */
[----:B--2---:R-:W-:Y:S05]  /*8c50*/  @!P0 BRA `(.L_x_146) ;  /* 0xfffffffc00f08947 */ /* 0x004fea000383ffff */
[----:B------:R-:W-:Y:S05]  /*8c60*/  BRA `(.L_x_54) ;  /* 0xffffffa4007c7947 */ /* 0x000fea000383ffff */
.L_x_58:
[----:B------:R-:W-:-:S07]  /*8c70*/  MOV R0, UR6 ;  /* 0x0000000600007c02 */ /* 0x000fce0008000f00 */
.L_x_147:
[----:B-1----:R1:W2:Y:S02]  /*8c80*/  SYNCS.PHASECHK.TRANS64.TRYWAIT P0, [R0+URZ], R3 ;  /* 0x00000003000075a7 */ /* 0x0022a400080011ff */
[----:B--2---:R-:W-:Y:S05]  /*8c90*/  @!P0 NANOSLEEP.SYNCS 0x989680 ;  /* 0x009896800000895d */ /* 0x004fea0003900000 */
[----:B------:R-:W2:Y:S02]  /*8ca0*/  @!P0 SYNCS.PHASECHK.TRANS64 P0, [R0+URZ], R3 ;  /* 0x00000003000085a7 */ /* 0x000ea400080010ff */
[----:B--2---:R-:W-:Y:S05]  /*8cb0*/  @!P0 BRA `(.L_x_147) ;  /* 0xfffffffc00f08947 */ /* 0x004fea000383ffff */
[----:B------:R-:W-:Y:S05]  /*8cc0*/  BRA `(.L_x_148) ;  /* 0xffffffa800687947 */ /* 0x000fea000383ffff */
.L_x_59:
[----:B------:R-:W-:-:S07]  /*8cd0*/  MOV R0, UR7 ;  /* 0x0000000700007c02 */ /* 0x000fce0008000f00 */
.L_x_149:
[----:B-1----:R1:W2:Y:S02]  /*8ce0*/  SYNCS.PHASECHK.TRANS64.TRYWAIT P0, [R0+URZ], R3 ;  /* 0x00000003000075a7 */ /* 0x0022a400080011ff */
[----:B--2---:R-:W-:Y:S05]  /*8cf0*/  @!P0 NANOSLEEP.SYNCS 0x989680 ;  /* 0x009896800000895d */ /* 0x004fea0003900000 */
[----:B------:R-:W2:Y:S02]  /*8d00*/  @!P0 SYNCS.PHASECHK.TRANS64 P0, [R0+URZ], R3 ;  /* 0x00000003000085a7 */ /* 0x000ea400080010ff */
[----:B--2---:R-:W-:Y:S05]  /*8d10*/  @!P0 BRA `(.L_x_149) ;  /* 0xfffffffc00f08947 */ /* 0x004fea000383ffff */
[----:B------:R-:W-:Y:S05]  /*8d20*/  BRA `(.L_x_150) ;  /* 0xffffffa800747947 */ /* 0x000fea000383ffff */
.L_x_64:
[----:B--2---:R2:W4:Y:S02]  /*8d30*/  SYNCS.PHASECHK.TRANS64.TRYWAIT P0, [R0+URZ+0xa0], R3 ;  /* 0x0000a003000075a7 */ /* 0x00452400080011ff */
[----:B----4-:R-:W-:Y:S05]  /*8d40*/  @!P0 NANOSLEEP.SYNCS 0x989680 ;  /* 0x009896800000895d */ /* 0x010fea0003900000 */
[----:B------:R-:W4:Y:S02]  /*8d50*/  @!P0 SYNCS.PHASECHK.TRANS64 P0, [R0+URZ+0xa0], R3 ;  /* 0x0000a003000085a7 */ /* 0x000f2400080010ff */
[----:B----4-:R-:W-:Y:S05]  /*8d60*/  @!P0 BRA `(.L_x_64) ;  /* 0xfffffffc00f08947 */ /* 0x010fea000383ffff */
[----:B------:R-:W-:Y:S05]  /*8d70*/  BRA `(.L_x_151) ;  /* 0xffffffac00747947 */ /* 0x000fea000383ffff */
.L_x_67:
[----:B------:R-:W-:Y:S07]  /*8d80*/  MOV R0, UR4 ;  /* 0x0000000400007c02 */ /* 0x000fee0008000f00 */
.L_x_152:
[----:B--2---:R2:W3:Y:S02]  /*8d90*/  SYNCS.PHASECHK.TRANS64.TRYWAIT P0, [R0+URZ+0x98], R3 ;  /* 0x00009803000075a7 */ /* 0x0044e400080011ff */
[----:B---3--:R-:W-:Y:S05]  /*8da0*/  @!P0 NANOSLEEP.SYNCS 0x989680 ;  /* 0x009896800000895d */ /* 0x008fea0003900000 */
[----:B------:R-:W3:Y:S02]  /*8db0*/  @!P0 SYNCS.PHASECHK.TRANS64 P0, [R0+URZ+0x98], R3 ;  /* 0x00009803000085a7 */ /* 0x000ee400080010ff */
[----:B---3--:R-:W-:Y:S05]  /*8dc0*/  @!P0 BRA `(.L_x_152) ;  /* 0xfffffffc00f08947 */ /* 0x008fea000383ffff */
[----:B------:R-:W-:Y:S05]  /*8dd0*/  BRA `(.L_x_66) ;  /* 0xffffffb000547947 */ /* 0x000fea000383ffff */
.L_x_70:
[----:B------:R-:W-:Y:S07]  /*8de0*/  MOV R0, UR4 ;  /* 0x0000000400007c02 */ /* 0x000fee0008000f00 */
.L_x_153:
[----:B-1----:R1:W2:Y:S02]  /*8df0*/  SYNCS.PHASECHK.TRANS64.TRYWAIT P0, [R0+URZ+0x70], R11 ;  /* 0x0000700b000075a7 */ /* 0x0022a400080011ff */
[----:B--2---:R-:W-:Y:S05]  /*8e00*/  @!P0 NANOSLEEP.SYNCS 0x989680 ;  /* 0x009896800000895d */ /* 0x004fea0003900000 */
[----:B------:R-:W2:Y:S02]  /*8e10*/  @!P0 SYNCS.PHASECHK.TRANS64 P0, [R0+URZ+0x70], R11 ;  /* 0x0000700b000085a7 */ /* 0x000ea400080010ff */
[----:B--2---:R-:W-:Y:S05]  /*8e20*/  @!P0 BRA `(.L_x_153) ;  /* 0xfffffffc00f08947 */ /* 0x004fea000383ffff */
[----:B------:R-:W-:Y:S05]  /*8e30*/  BRA `(.L_x_154) ;  /* 0xffffffb000cc7947 */ /* 0x000fea000383ffff */
.L_x_71:
[----:B------:R-:W-:Y:S07]  /*8e40*/  MOV R0, UR4 ;  /* 0x0000000400007c02 */ /* 0x000fee0008000f00 */
.L_x_155:
[----:B-1----:R1:W2:Y:S02]  /*8e50*/  SYNCS.PHASECHK.TRANS64.TRYWAIT P0, [R0+URZ+0x78], R11 ;  /* 0x0000780b000075a7 */ /* 0x0022a400080011ff */
[----:B--2---:R-:W-:Y:S05]  /*8e60*/  @!P0 NANOSLEEP.SYNCS 0x989680 ;  /* 0x009896800000895d */ /* 0x004fea0003900000 */
[----:B------:R-:W2:Y:S02]  /*8e70*/  @!P0 SYNCS.PHASECHK.TRANS64 P0, [R0+URZ+0x78], R11 ;  /* 0x0000780b000085a7 */ /* 0x000ea400080010ff */
[----:B--2---:R-:W-:Y:S05]  /*8e80*/  @!P0 BRA `(.L_x_155) ;  /* 0xfffffffc00f08947 */ /* 0x004fea000383ffff */
[----:B------:R-:W-:Y:S05]  /*8e90*/  BRA `(.L_x_156) ;  /* 0xffffffb4005c7947 */ /* 0x000fea000383ffff */
.L_x_72:
[----:B------:R-:W-:Y:S07]  /*8ea0*/  MOV R0, UR4 ;  /* 0x0000000400007c02 */ /* 0x000fee0008000f00 */
.L_x_157:
[----:B-1----:R1:W2:Y:S02]  /*8eb0*/  SYNCS.PHASECHK.TRANS64.TRYWAIT P0, [R0+URZ+0x80], R11 ;  /* 0x0000800b000075a7 */ /* 0x0022a400080011ff */
[----:B--2---:R-:W-:Y:S05]  /*8ec0*/  @!P0 NANOSLEEP.SYNCS 0x989680 ;  /* 0x009896800000895d */ /* 0x004fea0003900000 */
[----:B------:R-:W2:Y:S02]  /*8ed0*/  @!P0 SYNCS.PHASECHK.TRANS64 P0, [R0+URZ+0x80], R11 ;  /* 0x0000800b000085a7 */ /* 0x000ea400080010ff */
[----:B--2---:R-:W-:Y:S05]  /*8ee0*/  @!P0 BRA `(.L_x_157) ;  /* 0xfffffffc00f08947 */ /* 0x004fea000383ffff */
[----:B------:R-:W-:Y:S05]  /*8ef0*/  BRA `(.L_x_158) ;  /* 0xffffffb400f47947 */ /* 0x000fea000383ffff */
.L_x_73:
[----:B------:R-:W-:Y:S07]  /*8f00*/  MOV R0, UR4 ;  /* 0x0000000400007c02 */ /* 0x000fee0008000f00 */
.L_x_159:
[----:B-1----:R1:W2:Y:S02]  /*8f10*/  SYNCS.PHASECHK.TRANS64.TRYWAIT P0, [R0+URZ+0x88], R11 ;  /* 0x0000880b000075a7 */ /* 0x0022a400080011ff */
[----:B--2---:R-:W-:Y:S05]  /*8f20*/  @!P0 NANOSLEEP.SYNCS 0x989680 ;  /* 0x009896800000895d */ /* 0x004fea0003900000 */
[----:B------:R-:W2:Y:S02]  /*8f30*/  @!P0 SYNCS.PHASECHK.TRANS64 P0, [R0+URZ+0x88], R11 ;  /* 0x0000880b000085a7 */ /* 0x000ea400080010ff */
[----:B--2---:R-:W-:Y:S05]  /*8f40*/  @!P0 BRA `(.L_x_159) ;  /* 0xfffffffc00f08947 */ /* 0x004fea000383ffff */
[----:B------:R-:W-:Y:S05]  /*8f50*/  BRA `(.L_x_160) ;  /* 0xffffffb800cc7947 */ /* 0x000fea000383ffff */
.L_x_75:
[----:B------:R-:W-:-:S07]  /*8f60*/  MOV R0, UR4 ;  /* 0x0000000400007c02 */ /* 0x000fce0008000f00 */
.L_x_161:
[----:B-1----:R1:W2:Y:S02]  /*8f70*/  SYNCS.PHASECHK.TRANS64.TRYWAIT P0, [R0+URZ+0x70], R3 ;  /* 0x00007003000075a7 */ /* 0x0022a400080011ff */
[----:B--2---:R-:W-:Y:S05]  /*8f80*/  @!P0 NANOSLEEP.SYNCS 0x989680 ;  /* 0x009896800000895d */ /* 0x004fea0003900000 */
[----:B------:R-:W2:Y:S02]  /*8f90*/  @!P0 SYNCS.PHASECHK.TRANS64 P0, [R0+URZ+0x70], R3 ;  /* 0x00007003000085a7 */ /* 0x000ea400080010ff */
[----:B--2---:R-:W-:Y:S05]  /*8fa0*/  @!P0 BRA `(.L_x_161) ;  /* 0xfffffffc00f08947 */ /* 0x004fea000383ffff */
[----:B------:R-:W-:Y:S05]  /*8fb0*/  BRA `(.L_x_162) ;  /* 0xffffffbc00907947 */ /* 0x000fea000383ffff */
.L_x_76:
[----:B-1----:R-:W-:-:S07]  /*8fc0*/  MOV R0, UR4 ;  /* 0x0000000400007c02 */ /* 0x002fce0008000f00 */
.L_x_163:
[----:B-1----:R1:W2:Y:S02]  /*8fd0*/  SYNCS.PHASECHK.TRANS64.TRYWAIT P0, [R0+URZ+0x78], R3 ;  /* 0x00007803000075a7 */ /* 0x0022a400080011ff */
[----:B--2---:R-:W-:Y:S05]  /*8fe0*/  @!P0 NANOSLEEP.SYNCS 0x989680 ;  /* 0x009896800000895d */ /* 0x004fea0003900000 */
[----:B------:R-:W2:Y:S02]  /*8ff0*/  @!P0 SYNCS.PHASECHK.TRANS64 P0, [R0+URZ+0x78], R3 ;  /* 0x00007803000085a7 */ /* 0x000ea400080010ff */
[----:B--2---:R-:W-:Y:S05]  /*9000*/  @!P0 BRA `(.L_x_163) ;  /* 0xfffffffc00f08947 */ /* 0x004fea000383ffff */
[----:B------:R-:W-:Y:S05]  /*9010*/  BRA `(.L_x_164) ;  /* 0xffffffbc00807947 */ /* 0x000fea000383ffff */
.L_x_77:
[----:B-1----:R-:W-:-:S07]  /*9020*/  MOV R0, UR4 ;  /* 0x0000000400007c02 */ /* 0x002fce0008000f00 */
.L_x_165:
[----:B-1----:R1:W2:Y:S02]  /*9030*/  SYNCS.PHASECHK.TRANS64.TRYWAIT P0, [R0+URZ+0x80], R3 ;  /* 0x00008003000075a7 */ /* 0x0022a400080011ff */
[----:B--2---:R-:W-:Y:S05]  /*9040*/  @!P0 NANOSLEEP.SYNCS 0x989680 ;  /* 0x009896800000895d */ /* 0x004fea0003900000 */
[----:B------:R-:W2:Y:S02]  /*9050*/  @!P0 SYNCS.PHASECHK.TRANS64 P0, [R0+URZ+0x80], R3 ;  /* 0x00008003000085a7 */ /* 0x000ea400080010ff */
[----:B--2---:R-:W-:Y:S05]  /*9060*/  @!P0 BRA `(.L_x_165) ;  /* 0xfffffffc00f08947 */ /* 0x004fea000383ffff */
[----:B------:R-:W-:Y:S05]  /*9070*/  BRA `(.L_x_166) ;  /* 0xffffffbc00707947 */ /* 0x000fea000383ffff */
.L_x_79:
[----:B--2---:R2:W4:Y:S02]  /*9080*/  SYNCS.PHASECHK.TRANS64.TRYWAIT P0, [R0+URZ+0xa0], R3 ;  /* 0x0000a003000075a7 */ /* 0x00452400080011ff */
[----:B----4-:R-:W-:Y:S05]  /*9090*/  @!P0 NANOSLEEP.SYNCS 0x989680 ;  /* 0x009896800000895d */ /* 0x010fea0003900000 */
[----:B------:R-:W4:Y:S02]  /*90a0*/  @!P0 SYNCS.PHASECHK.TRANS64 P0, [R0+URZ+0xa0], R3 ;  /* 0x0000a003000085a7 */ /* 0x000f2400080010ff */
[----:B----4-:R-:W-:Y:S05]  /*90b0*/  @!P0 BRA `(.L_x_79) ;  /* 0xfffffffc00f08947 */ /* 0x010fea000383ffff */
[----:B------:R-:W-:Y:S05]  /*90c0*/  BRA `(.L_x_167) ;  /* 0xffffffc000307947 */ /* 0x000fea000383ffff */
.L_x_90:
[----:B-1----:R-:W-:Y:S04]  /*90d0*/  MOV R3, UR46 ;  /* 0x0000002e00037c02 */ /* 0x002fe80008000f00 */
[----:B------:R1:W2:Y:S03]  /*90e0*/  SYNCS.PHASECHK.TRANS64.TRYWAIT P0, [R3+URZ+0x50], R4 ;  /* 0x00005004030075a7 */ /* 0x0002a600080011ff */
[----:B--2---:R-:W-:Y:S05]  /*90f0*/  @!P0 NANOSLEEP.SYNCS 0x989680 ;  /* 0x009896800000895d */ /* 0x004fea0003900000 */
[----:B------:R-:W2:Y:S02]  /*9100*/  @!P0 SYNCS.PHASECHK.TRANS64 P0, [R3+URZ+0x50], R4 ;  /* 0x00005004030085a7 */ /* 0x000ea400080010ff */
[----:B--2---:R-:W-:Y:S05]  /*9110*/  @!P0 BRA `(.L_x_90) ;  /* 0xfffffffc00ec8947 */ /* 0x004fea000383ffff */
[----:B------:R-:W-:Y:S05]  /*9120*/  BRA `(.L_x_89) ;  /* 0xffffffcc00347947 */ /* 0x000fea000383ffff */
.L_x_92:
[----:B-1----:R1:W4:Y:S02]  /*9130*/  SYNCS.PHASECHK.TRANS64.TRYWAIT P1, [R83+URZ+0xc0], R0 ;  /* 0x0000c000530075a7 */ /* 0x00232400080211ff */
[----:B----4-:R-:W-:Y:S05]  /*9140*/  @!P1 NANOSLEEP.SYNCS 0x989680 ;  /* 0x009896800000995d */ /* 0x010fea0003900000 */
[----:B------:R-:W4:Y:S02]  /*9150*/  @!P1 SYNCS.PHASECHK.TRANS64 P1, [R83+URZ+0xc0], R0 ;  /* 0x0000c000530095a7 */ /* 0x000f2400080210ff */
[----:B----4-:R-:W-:Y:S05]  /*9160*/  @!P1 BRA `(.L_x_92) ;  /* 0xfffffffc00f09947 */ /* 0x010fea000383ffff */
[----:B------:R-:W-:Y:S05]  /*9170*/  BRA `(.L_x_91) ;  /* 0xffffffcc008c7947 */ /* 0x000fea000383ffff */
.L_x_101:
[----:B-1----:R1:W3:Y:S02]  /*9180*/  SYNCS.PHASECHK.TRANS64.TRYWAIT P0, [R3+URZ+0x50], R0 ;  /* 0x00005000030075a7 */ /* 0x0022e400080011ff */
[----:B---3--:R-:W-:Y:S05]  /*9190*/  @!P0 NANOSLEEP.SYNCS 0x989680 ;  /* 0x009896800000895d */ /* 0x008fea0003900000 */
[----:B------:R-:W3:Y:S02]  /*91a0*/  @!P0 SYNCS.PHASECHK.TRANS64 P0, [R3+URZ+0x50], R0 ;  /* 0x00005000030085a7 */ /* 0x000ee400080010ff */
[----:B---3--:R-:W-:Y:S05]  /*91b0*/  @!P0 BRA `(.L_x_101) ;  /* 0xfffffffc00f08947 */ /* 0x008fea000383ffff */
[----:B------:R-:W-:Y:S05]  /*91c0*/  BRA `(.L_x_100) ;  /* 0xffffffd400887947 */ /* 0x000fea000383ffff */
.L_x_109:
[----:B-1----:R1:W3:Y:S02]  /*91d0*/  SYNCS.PHASECHK.TRANS64.TRYWAIT P0, [R3+URZ+0x50], R6 ;  /* 0x00005006030075a7 */ /* 0x0022e400080011ff */
[----:B---3--:R-:W-:Y:S05]  /*91e0*/  @!P0 NANOSLEEP.SYNCS 0x989680 ;  /* 0x009896800000895d */ /* 0x008fea0003900000 */
[----:B------:R-:W3:Y:S02]  /*91f0*/  @!P0 SYNCS.PHASECHK.TRANS64 P0, [R3+URZ+0x50], R6 ;  /* 0x00005006030085a7 */ /* 0x000ee400080010ff */
[----:B---3--:R-:W-:Y:S05]  /*9200*/  @!P0 BRA `(.L_x_109) ;  /* 0xfffffffc00f08947 */ /* 0x008fea000383ffff */
[----:B------:R-:W-:Y:S05]  /*9210*/  BRA `(.L_x_108) ;  /* 0xffffffdc00e87947 */ /* 0x000fea000383ffff */
.L_x_117:
[----:B-1----:R1:W3:Y:S02]  /*9220*/  SYNCS.PHASECHK.TRANS64.TRYWAIT P0, [R20+URZ+0x50], R3 ;  /* 0x00005003140075a7 */ /* 0x0022e400080011ff */
[----:B---3--:R-:W-:Y:S05]  /*9230*/  @!P0 NANOSLEEP.SYNCS 0x989680 ;  /* 0x009896800000895d */ /* 0x008fea0003900000 */
[----:B------:R-:W3:Y:S02]  /*9240*/  @!P0 SYNCS.PHASECHK.TRANS64 P0, [R20+URZ+0x50], R3 ;  /* 0x00005003140085a7 */ /* 0x000ee400080010ff */
[----:B---3--:R-:W-:Y:S05]  /*9250*/  @!P0 BRA `(.L_x_117) ;  /* 0xfffffffc00f08947 */ /* 0x008fea000383ffff */
[----:B------:R-:W-:Y:S05]  /*9260*/  BRA `(.L_x_116) ;  /* 0xffffffe800487947 */ /* 0x000fea000383ffff */
        .weak           $__internal_0_$__cuda_sm10x_tcgen05_guardrail_trap_col_being_dealloced_not_returned_by_alloc
        .type           $__internal_0_$__cuda_sm10x_tcgen05_guardrail_trap_col_being_dealloced_not_returned_by_alloc,@function
        .size           $__internal_0_$__cuda_sm10x_tcgen05_guardrail_trap_col_being_dealloced_not_returned_by_alloc,($__internal_1_$__cuda_sm10x_tcgen05_guardrail_trap_phase_invalid_during_alloc - $__internal_0_$__cuda_sm10x_tcgen05_guardrail_trap_col_being_dealloced_not_returned_by_alloc)
$__internal_0_$__cuda_sm10x_tcgen05_guardrail_trap_col_being_dealloced_not_returned_by_alloc:
[----:B------:R-:W-:Y:S05]  /*9270*/  BPT.TRAP 0x1 ;  /* 0x000000040000795c */ /* 0x000fea0000300000 */
[----:B------:R-:W-:-:S04]  /*9280*/  HFMA2 R3, -RZ, RZ, 0, 0 ;  /* 0x00000000ff037431 */ /* 0x000fc800000001ff */
[----:B------:R-:W-:Y:S05]  /*9290*/  RET.REL.NODEC R2 `(_ZN7cutlass13device_kernelINS_4gemm6kernel13GemmUniversalIN4cute5tupleIJiiiiEEENS1_10collective13CollectiveMmaINS1_41MainloopSm100TmaUmmaWarpSpecializedSparseILi5ELi2ELi2ENS5_IJNS4_1CILi1EEENSA_ILi2EEESB_EEEEENS5_IJNSA_ILi128EEENSA_ILi64EEESF_EEENS_6half_tENS5_IJNS4_6LayoutINS5_IJiNS5_IJSC_iEEEiEEENS5_IJlNS5_IJSB_SC_EEElEEEEENSJ_INS5_IJNS5_IJNS5_IJNSA_ILi8EEESC_SP_EEEiEEENS5_IJNS5_IJNSA_ILi16EEESC_NSA_ILi4EEEEEEiEEEiEEENS5_IJNS5_IJNS5_IJSF_SS_NSA_ILi2048EEEEEENSA_ILi16384EEEEEENS5_IJNS5_IJSB_NSA_ILi1024EEENSA_ILi32EEEEEElEEElEEEEEEEESI_NS5_IJlSB_lEEENS4_8TiledMMAINS4_8MMA_AtomIJNS4_27SM100_MMA_F16BF16_SS_SPARSEISI_SI_fLi128ELi64ELNS4_4UMMA5MajorE0ELS1D_0ELNS1C_7ScaleInE0ELS1E_0EEEEEENSJ_INS5_IJSB_SB_SB_EEENS5_IJNSA_ILi0EEES1I_S1I_EEEEENS5_IJNS4_10UnderscoreES1L_S1L_EEEEENS4_23SM90_TMA_LOAD_MULTICASTENS4_14ComposedLayoutINS4_7SwizzleILi3ELi4ELi3EEENS4_25smem_sparse_ptr_flag_bitsILi2ELi16EEENSJ_INS5_IJNS5_IJSB_SP_EEENS5_IJSC_SG_EEEEEENS5_IJNS5_IJS1I_SF_EEESM_EEEEEEEvNS4_8identityENS4_13SM90_TMA_LOADENS1P_IS1R_NS4_18smem_ptr_flag_bitsILi16EEENSJ_INS5_IJSP_SG_EEENS5_IJSG_SB_EEEEEEEvS21_EENS_8epilogue10collective18CollectiveEpilogueINS2A_23Sm100TmaWarpSpecializedILi4ELi2ELi16ELb1ELb0EEEJSH_NS5_IJNSJ_ISF_SB_EENSJ_ISS_SB_EEEEEfNS5_IJSB_llEEEfS2I_NS2A_6fusion15FusionCallbacksIS2E_NS2J_17LinearCombinationIffffLNS_15FloatRoundStyleE2EEESH_S2H_JEEENS4_5SM1004TMEM4LOAD26SM100_TMEM_LOAD_32dp32b16xES22_NS1P_INS1Q_ILi2ELi5ELi2EEENS23_ILi32EEENSJ_INS5_IJS12_ST_EEENS5_IJSB_S12_EEEEEEENS4_39AutoVectorizingCopyWithAssumedAlignmentILi128EEENS4_14SM90_TMA_STOREES2Y_S30_S30_EEEvvEEEEvNT_6ParamsE) ;  /* 0xffffff6c02587950 */ /* 0x000fea0003c3ffff */
        .weak           $__internal_1_$__cuda_sm10x_tcgen05_guardrail_trap_phase_invalid_during_alloc
        .type           $__internal_1_$__cuda_sm10x_tcgen05_guardrail_trap_phase_invalid_during_alloc,@function
        .size           $__internal_1_$__cuda_sm10x_tcgen05_guardrail_trap_phase_invalid_during_alloc,($__internal_2_$__cuda_sm10x_tcgen05_guardrail_trap_unallocated_columns_being_dealloced - $__internal_1_$__cuda_sm10x_tcgen05_guardrail_trap_phase_invalid_during_alloc)
$__internal_1_$__cuda_sm10x_tcgen05_guardrail_trap_phase_invalid_during_alloc:
[----:B------:R-:W-:Y:S05]  /*92a0*/  BPT.TRAP 0x1 ;  /* 0x000000040000795c */ /* 0x000fea0000300000 */
[----:B------:R-:W-:-:S04]  /*92b0*/  MOV R3, 0x0 ;  /* 0x0000000000037802 */ /* 0x000fc80000000f00 */
[----:B------:R-:W-:Y:S05]  /*92c0*/  RET.REL.NODEC R2 `(_ZN7cutlass13device_kernelINS_4gemm6kernel13GemmUniversalIN4cute5tupleIJiiiiEEENS1_10collective13CollectiveMmaINS1_41MainloopSm100TmaUmmaWarpSpecializedSparseILi5ELi2ELi2ENS5_IJNS4_1CILi1EEENSA_ILi2EEESB_EEEEENS5_IJNSA_ILi128EEENSA_ILi64EEESF_EEENS_6half_tENS5_IJNS4_6LayoutINS5_IJiNS5_IJSC_iEEEiEEENS5_IJlNS5_IJSB_SC_EEElEEEEENSJ_INS5_IJNS5_IJNS5_IJNSA_ILi8EEESC_SP_EEEiEEENS5_IJNS5_IJNSA_ILi16EEESC_NSA_ILi4EEEEEEiEEEiEEENS5_IJNS5_IJNS5_IJSF_SS_NSA_ILi2048EEEEEENSA_ILi16384EEEEEENS5_IJNS5_IJSB_NSA_ILi1024EEENSA_ILi32EEEEEElEEElEEEEEEEESI_NS5_IJlSB_lEEENS4_8TiledMMAINS4_8MMA_AtomIJNS4_27SM100_MMA_F16BF16_SS_SPARSEISI_SI_fLi128ELi64ELNS4_4UMMA5MajorE0ELS1D_0ELNS1C_7ScaleInE0ELS1E_0EEEEEENSJ_INS5_IJSB_SB_SB_EEENS5_IJNSA_ILi0EEES1I_S1I_EEEEENS5_IJNS4_10UnderscoreES1L_S1L_EEEEENS4_23SM90_TMA_LOAD_MULTICASTENS4_14ComposedLayoutINS4_7SwizzleILi3ELi4ELi3EEENS4_25smem_sparse_ptr_flag_bitsILi2ELi16EEENSJ_INS5_IJNS5_IJSB_SP_EEENS5_IJSC_SG_EEEEEENS5_IJNS5_IJS1I_SF_EEESM_EEEEEEEvNS4_8identityENS4_13SM90_TMA_LOADENS1P_IS1R_NS4_18smem_ptr_flag_bitsILi16EEENSJ_INS5_IJSP_SG_EEENS5_IJSG_SB_EEEEEEEvS21_EENS_8epilogue10collective18CollectiveEpilogueINS2A_23Sm100TmaWarpSpecializedILi4ELi2ELi16ELb1ELb0EEEJSH_NS5_IJNSJ_ISF_SB_EENSJ_ISS_SB_EEEEEfNS5_IJSB_llEEEfS2I_NS2A_6fusion15FusionCallbacksIS2E_NS2J_17LinearCombinationIffffLNS_15FloatRoundStyleE2EEESH_S2H_JEEENS4_5SM1004TMEM4LOAD26SM100_TMEM_LOAD_32dp32b16xES22_NS1P_INS1Q_ILi2ELi5ELi2EEENS23_ILi32EEENSJ_INS5_IJS12_ST_EEENS5_IJSB_S12_EEEEEEENS4_39AutoVectorizingCopyWithAssumedAlignmentILi128EEENS4_14SM90_TMA_STOREES2Y_S30_S30_EEEvvEEEEvNT_6ParamsE) ;  /* 0xffffff6c024c7950 */ /* 0x000fea0003c3ffff */
        .weak           $__internal_2_$__cuda_sm10x_tcgen05_guardrail_trap_unallocated_columns_being_dealloced
        .type           $__internal_2_$__cuda_sm10x_tcgen05_guardrail_trap_unallocated_columns_being_dealloced,@function
        .size           $__internal_2_$__cuda_sm10x_tcgen05_guardrail_trap_unallocated_columns_being_dealloced,(.L_x_169 - $__internal_2_$__cuda_sm10x_tcgen05_guardrail_trap_unallocated_columns_being_dealloced)
$__internal_2_$__cuda_sm10x_tcgen05_guardrail_trap_unallocated_columns_being_dealloced:
[----:B------:R-:W-:Y:S05]  /*92d0*/  BPT.TRAP 0x1 ;  /* 0x000000040000795c */ /* 0x000fea0000300000 */
[----:B------:R-:W-:-:S04]  /*92e0*/  HFMA2 R3, -RZ, RZ, 0, 0 ;  /* 0x00000000ff037431 */ /* 0x000fc800000001ff */
[----:B------:R-:W-:Y:S05]  /*92f0*/  RET.REL.NODEC R2 `(_ZN7cutlass13device_kernelINS_4gemm6kernel13GemmUniversalIN4cute5tupleIJiiiiEEENS1_10collective13CollectiveMmaINS1_41MainloopSm100TmaUmmaWarpSpecializedSparseILi5ELi2ELi2ENS5_IJNS4_1CILi1EEENSA_ILi2EEESB_EEEEENS5_IJNSA_ILi128EEENSA_ILi64EEESF_EEENS_6half_tENS5_IJNS4_6LayoutINS5_IJiNS5_IJSC_iEEEiEEENS5_IJlNS5_IJSB_SC_EEElEEEEENSJ_INS5_IJNS5_IJNS5_IJNSA_ILi8EEESC_SP_EEEiEEENS5_IJNS5_IJNSA_ILi16EEESC_NSA_ILi4EEEEEEiEEEiEEENS5_IJNS5_IJNS5_IJSF_SS_NSA_ILi2048EEEEEENSA_ILi16384EEEEEENS5_IJNS5_IJSB_NSA_ILi1024EEENSA_ILi32EEEEEElEEElEEEEEEEESI_NS5_IJlSB_lEEENS4_8TiledMMAINS4_8MMA_AtomIJNS4_27SM100_MMA_F16BF16_SS_SPARSEISI_SI_fLi128ELi64ELNS4_4UMMA5MajorE0ELS1D_0ELNS1C_7ScaleInE0ELS1E_0EEEEEENSJ_INS5_IJSB_SB_SB_EEENS5_IJNSA_ILi0EEES1I_S1I_EEEEENS5_IJNS4_10UnderscoreES1L_S1L_EEEEENS4_23SM90_TMA_LOAD_MULTICASTENS4_14ComposedLayoutINS4_7SwizzleILi3ELi4ELi3EEENS4_25smem_sparse_ptr_flag_bitsILi2ELi16EEENSJ_INS5_IJNS5_IJSB_SP_EEENS5_IJSC_SG_EEEEEENS5_IJNS5_IJS1I_SF_EEESM_EEEEEEEvNS4_8identityENS4_13SM90_TMA_LOADENS1P_IS1R_NS4_18smem_ptr_flag_bitsILi16EEENSJ_INS5_IJSP_SG_EEENS5_IJSG_SB_EEEEEEEvS21_EENS_8epilogue10collective18CollectiveEpilogueINS2A_23Sm100TmaWarpSpecializedILi4ELi2ELi16ELb1ELb0EEEJSH_NS5_IJNSJ_ISF_SB_EENSJ_ISS_SB_EEEEEfNS5_IJSB_llEEEfS2I_NS2A_6fusion15FusionCallbacksIS2E_NS2J_17LinearCombinationIffffLNS_15FloatRoundStyleE2EEESH_S2H_JEEENS4_5SM1004TMEM4LOAD26SM100_TMEM_LOAD_32dp32b16xES22_NS1P_INS1Q_ILi2ELi5ELi2EEENS23_ILi32EEENSJ_INS5_IJS12_ST_EEENS5_IJSB_S12_EEEEEEENS4_39AutoVectorizingCopyWithAssumedAlignmentILi128EEENS4_14SM90_TMA_STOREES2Y_S30_S30_EEEvvEEEEvNT_6ParamsE) ;  /* 0xffffff6c02407950 */ /* 0x000fea0003c3ffff */
.L_x_168:
[----:B------:R-:W-:-:S00]  /*9300*/  BRA `(.L_x_168) ;  /* 0xfffffffc00fc7947 */ /* 0x000fc0000383ffff */
[----:B------:R-:W-:-:S00]  /*9310*/  NOP ;  /* 0x0000000000007918 */ /* 0x000fc00000000000 */
        /* <DEDUP_REMOVED lines=14> */
.L_x_169:


//--------------------- .nv.global.init           --------------------------
	.section	.nv.global.init,"aw",@progbits
.nv.global.init:
	.type		$str$27,@object
	.size		$str$27,($str$28 - $str$27)
$str$27:
        /*0000*/ 	.byte	0x28, 0x61, 0x64, 0x64, 0x72, 0x65, 0x73, 0x73, 0x20, 0x26, 0x20, 0x6d, 0x61, 0x73, 0x6b, 0x29
        /*0010*/ 	.byte	0x20, 0x3d, 0x3d, 0x20, 0x30, 0x00
	.type		$str$28,@object
	.size		$str$28,($str$26 - $str$28)
$str$28:
        /*0016*/ 	.byte	0x2f, 0x74, 0x6d, 0x70, 0x2f, 0x63, 0x75, 0x74, 0x6c, 0x61, 0x73, 0x73, 0x5f, 0x73, 0x77, 0x65
        /*0026*/ 	.byte	0x65, 0x70, 0x5f, 0x73, 0x72, 0x63, 0x2f, 0x69, 0x6e, 0x63, 0x6c, 0x75, 0x64, 0x65, 0x2f, 0x63
        /*0036*/ 	.byte	0x75, 0x74, 0x65, 0x2f, 0x70, 0x6f, 0x69, 0x6e, 0x74, 0x65, 0x72, 0x5f, 0x66, 0x6c, 0x61, 0x67
        /*0046*/ 	.byte	0x67, 0x65, 0x64, 0x2e, 0x68, 0x70, 0x70, 0x00
	.type		$str$26,@object
	.size		$str$26,($str$25 - $str$26)
$str$26:
        /*004e*/ 	.byte	0x2f, 0x74, 0x6d, 0x70, 0x2f, 0x63, 0x75, 0x74, 0x6c, 0x61, 0x73, 0x73, 0x5f, 0x73, 0x77, 0x65
        /*005e*/ 	.byte	0x65, 0x70, 0x5f, 0x73, 0x72, 0x63, 0x2f, 0x69, 0x6e, 0x63, 0x6c, 0x75, 0x64, 0x65, 0x2f, 0x63
        /*006e*/ 	.byte	0x75, 0x74, 0x65, 0x2f, 0x61, 0x74, 0x6f, 0x6d, 0x2f, 0x63, 0x6f, 0x70, 0x79, 0x5f, 0x74, 0x72
        /*007e*/ 	.byte	0x61, 0x69, 0x74, 0x73, 0x5f, 0x73, 0x6d, 0x31, 0x30, 0x30, 0x2e, 0x68, 0x70, 0x70, 0x00
	.type		$str$25,@object
	.size		$str$25,(__unnamed_1 - $str$25)
$str$25:
        /*008d*/ 	.byte	0x28, 0x28, 0x75, 0x69, 0x6e, 0x74, 0x33, 0x32, 0x5f, 0x74, 0x28, 0x74, 0x68, 0x72, 0x65, 0x61
        /*009d*/ 	.byte	0x64, 0x49, 0x64, 0x78, 0x2e, 0x78, 0x29, 0x20, 0x2f, 0x20, 0x33, 0x32, 0x29, 0x20, 0x25, 0x20
        /*00ad*/ 	.byte	0x34, 0x29, 0x20, 0x3d, 0x3d, 0x20, 0x28, 0x28, 0x28, 0x74, 0x6d, 0x65, 0x6d, 0x5f, 0x61, 0x64
        /*00bd*/ 	.byte	0x64, 0x72, 0x20, 0x3e, 0x3e, 0x20, 0x31, 0x36, 0x29, 0x20, 0x2f, 0x20, 0x33, 0x32, 0x29, 0x20
        /*00cd*/ 	.byte	0x25, 0x20, 0x34, 0x29, 0x00
	.type		__unnamed_1,@object
	.size		__unnamed_1,(__unnamed_2 - __unnamed_1)
__unnamed_1:
        /*00d2*/ 	.byte	0x61, 0x75, 0x74, 0x6f, 0x20, 0x63, 0x75, 0x74, 0x65, 0x3a, 0x3a, 0x61, 0x73, 0x5f, 0x70, 0x6f
        /* <DEDUP_REMOVED lines=23> */
        /*0252*/ 	.byte	0x3a, 0x43, 0x3c, 0x32, 0x30, 0x34, 0x38, 0x3e, 0x3e, 0x3e, 0x3e, 0x5d, 0x00
	.type		__unnamed_2,@object
	.size		__unnamed_2,(.L_2 - __unnamed_2)
__unnamed_2:
        /* <DEDUP_REMOVED lines=42> */
        /*04ff*/ 	.byte	0x3e, 0x5d, 0x00
.L_2:


//--------------------- .nv.shared._ZN7cutlass13device_kernelINS_4gemm6kernel13GemmUniversalIN4cute5tupleIJiiiiEEENS1_10collective13CollectiveMmaINS1_41MainloopSm100TmaUmmaWarpSpecializedSparseILi5ELi2ELi2ENS5_IJNS4_1CILi1EEENSA_ILi2EEESB_EEEEENS5_IJNSA_ILi128EEENSA_ILi64EEESF_EEENS_6half_tENS5_IJNS4_6LayoutINS5_IJiNS5_IJSC_iEEEiEEENS5_IJlNS5_IJSB_SC_EEElEEEEENSJ_INS5_IJNS5_IJNS5_IJNSA_ILi8EEESC_SP_EEEiEEENS5_IJNS5_IJNSA_ILi16EEESC_NSA_ILi4EEEEEEiEEEiEEENS5_IJNS5_IJNS5_IJSF_SS_NSA_ILi2048EEEEEENSA_ILi16384EEEEEENS5_IJNS5_IJSB_NSA_ILi1024EEENSA_ILi32EEEEEElEEElEEEEEEEESI_NS5_IJlSB_lEEENS4_8TiledMMAINS4_8MMA_AtomIJNS4_27SM100_MMA_F16BF16_SS_SPARSEISI_SI_fLi128ELi64ELNS4_4UMMA5MajorE0ELS1D_0ELNS1C_7ScaleInE0ELS1E_0EEEEEENSJ_INS5_IJSB_SB_SB_EEENS5_IJNSA_ILi0EEES1I_S1I_EEEEENS5_IJNS4_10UnderscoreES1L_S1L_EEEEENS4_23SM90_TMA_LOAD_MULTICASTENS4_14ComposedLayoutINS4_7SwizzleILi3ELi4ELi3EEENS4_25smem_sparse_ptr_flag_bitsILi2ELi16EEENSJ_INS5_IJNS5_IJSB_SP_EEENS5_IJSC_SG_EEEEEENS5_IJNS5_IJS1I_SF_EEESM_EEEEEEEvNS4_8identityENS4_13SM90_TMA_LOADENS1P_IS1R_NS4_18smem_ptr_flag_bitsILi16EEENSJ_INS5_IJSP_SG_EEENS5_IJSG_SB_EEEEEEEvS21_EENS_8epilogue10collective18CollectiveEpilogueINS2A_23Sm100TmaWarpSpecializedILi4ELi2ELi16ELb1ELb0EEEJSH_NS5_IJNSJ_ISF_SB_EENSJ_ISS_SB_EEEEEfNS5_IJSB_llEEEfS2I_NS2A_6fusion15FusionCallbacksIS2E_NS2J_17LinearCombinationIffffLNS_15FloatRoundStyleE2EEESH_S2H_JEEENS4_5SM1004TMEM4LOAD26SM100_TMEM_LOAD_32dp32b16xES22_NS1P_INS1Q_ILi2ELi5ELi2EEENS23_ILi32EEENSJ_INS5_IJS12_ST_EEENS5_IJSB_S12_EEEEEEENS4_39AutoVectorizingCopyWithAssumedAlignmentILi128EEENS4_14SM90_TMA_STOREES2Y_S30_S30_EEEvvEEEEvNT_6ParamsE --------------------------
	.section	.nv.shared._ZN7cutlass13device_kernelINS_4gemm6kernel13GemmUniversalIN4cute5tupleIJiiiiEEENS1_10collective13CollectiveMmaINS1_41MainloopSm100TmaUmmaWarpSpecializedSparseILi5ELi2ELi2ENS5_IJNS4_1CILi1EEENSA_ILi2EEESB_EEEEENS5_IJNSA_ILi128EEENSA_ILi64EEESF_EEENS_6half_tENS5_IJNS4_6LayoutINS5_IJiNS5_IJSC_iEEEiEEENS5_IJlNS5_IJSB_SC_EEElEEEEENSJ_INS5_IJNS5_IJNS5_IJNSA_ILi8EEESC_SP_EEEiEEENS5_IJNS5_IJNSA_ILi16EEESC_NSA_ILi4EEEEEEiEEEiEEENS5_IJNS5_IJNS5_IJSF_SS_NSA_ILi2048EEEEEENSA_ILi16384EEEEEENS5_IJNS5_IJSB_NSA_ILi1024EEENSA_ILi32EEEEEElEEElEEEEEEEESI_NS5_IJlSB_lEEENS4_8TiledMMAINS4_8MMA_AtomIJNS4_27SM100_MMA_F16BF16_SS_SPARSEISI_SI_fLi128ELi64ELNS4_4UMMA5MajorE0ELS1D_0ELNS1C_7ScaleInE0ELS1E_0EEEEEENSJ_INS5_IJSB_SB_SB_EEENS5_IJNSA_ILi0EEES1I_S1I_EEEEENS5_IJNS4_10UnderscoreES1L_S1L_EEEEENS4_23SM90_TMA_LOAD_MULTICASTENS4_14ComposedLayoutINS4_7SwizzleILi3ELi4ELi3EEENS4_25smem_sparse_ptr_flag_bitsILi2ELi16EEENSJ_INS5_IJNS5_IJSB_SP_EEENS5_IJSC_SG_EEEEEENS5_IJNS5_IJS1I_SF_EEESM_EEEEEEEvNS4_8identityENS4_13SM90_TMA_LOADENS1P_IS1R_NS4_18smem_ptr_flag_bitsILi16EEENSJ_INS5_IJSP_SG_EEENS5_IJSG_SB_EEEEEEEvS21_EENS_8epilogue10collective18CollectiveEpilogueINS2A_23Sm100TmaWarpSpecializedILi4ELi2ELi16ELb1ELb0EEEJSH_NS5_IJNSJ_ISF_SB_EENSJ_ISS_SB_EEEEEfNS5_IJSB_llEEEfS2I_NS2A_6fusion15FusionCallbacksIS2E_NS2J_17LinearCombinationIffffLNS_15FloatRoundStyleE2EEESH_S2H_JEEENS4_5SM1004TMEM4LOAD26SM100_TMEM_LOAD_32dp32b16xES22_NS1P_INS1Q_ILi2ELi5ELi2EEENS23_ILi32EEENSJ_INS5_IJS12_ST_EEENS5_IJSB_S12_EEEEEEENS4_39AutoVectorizingCopyWithAssumedAlignmentILi128EEENS4_14SM90_TMA_STOREES2Y_S30_S30_EEEvvEEEEvNT_6ParamsE,"aw",@nobits
	.sectionflags	@""
	.align	16
	.zero		1024


//--------------------- .nv.shared.reserved.0     --------------------------
	.section	.nv.shared.reserved.0,"aw",@nobits
	.weak		__nv_reservedSMEM_offset_0_alias
	.size		__nv_reservedSMEM_offset_0_alias, 0, 64
	.other		__nv_reservedSMEM_offset_0_alias,@"STO_CUDA_RESERVED_SHARED STV_DEFAULT"
__nv_reservedSMEM_offset_0_alias:
	.zero		0
.nv.shared.reserved.0:
	.zero		64
	.weak		__nv_reservedSMEM_tcgen05_partition
	.type		__nv_reservedSMEM_tcgen05_partition,@object
	.size		__nv_reservedSMEM_tcgen05_partition,(.L_0 - __nv_reservedSMEM_tcgen05_partition)
__nv_reservedSMEM_tcgen05_partition:
	.zero		32
.L_0:


//--------------------- .nv.global                --------------------------
	.section	.nv.global,"aw",@nobits
.nv.global:
	.type		_ZN39_INTERNAL_75b1ec6c_4_k_cu_27000b39_42674cute1_E,@object
	.size		_ZN39_INTERNAL_75b1ec6c_4_k_cu_27000b39_42674cute1_E,(_ZN39_INTERNAL_75b1ec6c_4_k_cu_27000b39_42674cuda3std3__45__cpo6cbeginE - _ZN39_INTERNAL_75b1ec6c_4_k_cu_27000b39_42674cute1_E)
_ZN39_INTERNAL_75b1ec6c_4_k_cu_27000b39_42674cute1_E:
	.zero		1
	.type		_ZN39_INTERNAL_75b1ec6c_4_k_cu_27000b39_42674cuda3std3__45__cpo6cbeginE,@object
	.size		_ZN39_INTERNAL_75b1ec6c_4_k_cu_27000b39_42674cuda3std3__45__cpo6cbeginE,(_ZN39_INTERNAL_75b1ec6c_4_k_cu_27000b39_42674cuda3std3__48in_placeE - _ZN39_INTERNAL_75b1ec6c_4_k_cu_27000b39_42674cuda3std3__45__cpo6cbeginE)
_ZN39_INTERNAL_75b1ec6c_4_k_cu_27000b39_42674cuda3std3__45__cpo6cbeginE:
	.zero		1
	.type		_ZN39_INTERNAL_75b1ec6c_4_k_cu_27000b39_42674cuda3std3__48in_placeE,@object
	.size		_ZN39_INTERNAL_75b1ec6c_4_k_cu_27000b39_42674cuda3std3__48in_placeE,(_ZN39_INTERNAL_75b1ec6c_4_k_cu_27000b39_42674cuda3std6ranges3__45__cpo9iter_moveE - _ZN39_INTERNAL_75b1ec6c_4_k_cu_27000b39_42674cuda3std3__48in_placeE)
_ZN39_INTERNAL_75b1ec6c_4_k_cu_27000b39_42674cuda3std3__48in_placeE:
	.zero		1
	.type		_ZN39_INTERNAL_75b1ec6c_4_k_cu_27000b39_42674cuda3std6ranges3__45__cpo9iter_moveE,@object
	.size		_ZN39_INTERNAL_75b1ec6c_4_k_cu_27000b39_42674cuda3std6ranges3__45__cpo9iter_moveE,(_ZN39_INTERNAL_75b1ec6c_4_k_cu_27000b39_42674cuda3std3__45__cpo5beginE - _ZN39_INTERNAL_75b1ec6c_4_k_cu_27000b39_42674cuda3std6ranges3__45__cpo9iter_moveE)
_ZN39_INTERNAL_75b1ec6c_4_k_cu_27000b39_42674cuda3std6ranges3__45__cpo9iter_moveE:
	.zero		1
	.type		_ZN39_INTERNAL_75b1ec6c_4_k_cu_27000b39_42674cuda3std3__45__cpo5beginE,@object
	.size		_ZN39_INTERNAL_75b1ec6c_4_k_cu_27000b39_42674cuda3std3__45__cpo5beginE,(_ZN39_INTERNAL_75b1ec6c_4_k_cu_27000b39_42674cuda3std3__441_GLOBAL__N__75b1ec6c_4_k_cu_27000b39_42676ignoreE - _ZN39_INTERNAL_75b1ec6c_4_k_cu_27000b39_42674cuda3std3__45__cpo5beginE)
_ZN39_INTERNAL_75b1ec6c_4_k_cu_27000b39_42674cuda3std3__45__cpo5beginE:
	.zero		1
	.type		_ZN39_INTERNAL_75b1ec6c_4_k_cu_27000b39_42674cuda3std3__441_GLOBAL__N__75b1ec6c_4_k_cu_27000b39_42676ignoreE,@object
	.size		_ZN39_INTERNAL_75b1ec6c_4_k_cu_27000b39_42674cuda3std3__441_GLOBAL__N__75b1ec6c_4_k_cu_27000b39_42676ignoreE,(_ZN39_INTERNAL_75b1ec6c_4_k_cu_27000b39_42674cute7productE - _ZN39_INTERNAL_75b1ec6c_4_k_cu_27000b39_42674cuda3std3__441_GLOBAL__N__75b1ec6c_4_k_cu_27000b39_42676ignoreE)
_ZN39_INTERNAL_75b1ec6c_4_k_cu_27000b39_42674cuda3std3__441_GLOBAL__N__75b1ec6c_4_k_cu_27000b39_42676ignoreE:
	.zero		1
	.type		_ZN39_INTERNAL_75b1ec6c_4_k_cu_27000b39_42674cute7productE,@object
	.size		_ZN39_INTERNAL_75b1ec6c_4_k_cu_27000b39_42674cute7productE,(_ZN39_INTERNAL_75b1ec6c_4_k_cu_27000b39_42674cuda3std3__45__cpo3endE - _ZN39_INTERNAL_75b1ec6c_4_k_cu_27000b39_42674cute7productE)
_ZN39_INTERNAL_75b1ec6c_4_k_cu_27000b39_42674cute7productE:
	.zero		1
	.type		_ZN39_INTERNAL_75b1ec6c_4_k_cu_27000b39_42674cuda3std3__45__cpo3endE,@object
	.size		_ZN39_INTERNAL_75b1ec6c_4_k_cu_27000b39_42674cuda3std3__45__cpo3endE,(_ZN39_INTERNAL_75b1ec6c_4_k_cu_27000b39_42674cuda3std3__419piecewise_constructE - _ZN39_INTERNAL_75b1ec6c_4_k_cu_27000b39_42674cuda3std3__45__cpo3endE)
_ZN39_INTERNAL_75b1ec6c_4_k_cu_27000b39_42674cuda3std3__45__cpo3endE:
	.zero		1
	.type		_ZN39_INTERNAL_75b1ec6c_4_k_cu_27000b39_42674cuda3std3__419piecewise_constructE,@object
	.size		_ZN39_INTERNAL_75b1ec6c_4_k_cu_27000b39_42674cuda3std3__419piecewise_constructE,(_ZN39_INTERNAL_75b1ec6c_4_k_cu_27000b39_42674cuda3std3__45__cpo4cendE - _ZN39_INTERNAL_75b1ec6c_4_k_cu_27000b39_42674cuda3std3__419piecewise_constructE)
_ZN39_INTERNAL_75b1ec6c_4_k_cu_27000b39_42674cuda3std3__419piecewise_constructE:
	.zero		1
	.type		_ZN39_INTERNAL_75b1ec6c_4_k_cu_27000b39_42674cuda3std3__45__cpo4cendE,@object
	.size		_ZN39_INTERNAL_75b1ec6c_4_k_cu_27000b39_42674cuda3std3__45__cpo4cendE,(_ZN39_INTERNAL_75b1ec6c_4_k_cu_27000b39_42674cuda3std6ranges3__45__cpo4swapE - _ZN39_INTERNAL_75b1ec6c_4_k_cu_27000b39_42674cuda3std3__45__cpo4cendE)
_ZN39_INTERNAL_75b1ec6c_4_k_cu_27000b39_42674cuda3std3__45__cpo4cendE:
	.zero		1
	.type		_ZN39_INTERNAL_75b1ec6c_4_k_cu_27000b39_42674cuda3std6ranges3__45__cpo4swapE,@object
	.size		_ZN39_INTERNAL_75b1ec6c_4_k_cu_27000b39_42674cuda3std6ranges3__45__cpo4swapE,(.L_10 - _ZN39_INTERNAL_75b1ec6c_4_k_cu_27000b39_42674cuda3std6ranges3__45__cpo4swapE)
_ZN39_INTERNAL_75b1ec6c_4_k_cu_27000b39_42674cuda3std6ranges3__45__cpo4swapE:
	.zero		1
.L_10:


//--------------------- .nv.constant0._ZN7cutlass13device_kernelINS_4gemm6kernel13GemmUniversalIN4cute5tupleIJiiiiEEENS1_10collective13CollectiveMmaINS1_41MainloopSm100TmaUmmaWarpSpecializedSparseILi5ELi2ELi2ENS5_IJNS4_1CILi1EEENSA_ILi2EEESB_EEEEENS5_IJNSA_ILi128EEENSA_ILi64EEESF_EEENS_6half_tENS5_IJNS4_6LayoutINS5_IJiNS5_IJSC_iEEEiEEENS5_IJlNS5_IJSB_SC_EEElEEEEENSJ_INS5_IJNS5_IJNS5_IJNSA_ILi8EEESC_SP_EEEiEEENS5_IJNS5_IJNSA_ILi16EEESC_NSA_ILi4EEEEEEiEEEiEEENS5_IJNS5_IJNS5_IJSF_SS_NSA_ILi2048EEEEEENSA_ILi16384EEEEEENS5_IJNS5_IJSB_NSA_ILi1024EEENSA_ILi32EEEEEElEEElEEEEEEEESI_NS5_IJlSB_lEEENS4_8TiledMMAINS4_8MMA_AtomIJNS4_27SM100_MMA_F16BF16_SS_SPARSEISI_SI_fLi128ELi64ELNS4_4UMMA5MajorE0ELS1D_0ELNS1C_7ScaleInE0ELS1E_0EEEEEENSJ_INS5_IJSB_SB_SB_EEENS5_IJNSA_ILi0EEES1I_S1I_EEEEENS5_IJNS4_10UnderscoreES1L_S1L_EEEEENS4_23SM90_TMA_LOAD_MULTICASTENS4_14ComposedLayoutINS4_7SwizzleILi3ELi4ELi3EEENS4_25smem_sparse_ptr_flag_bitsILi2ELi16EEENSJ_INS5_IJNS5_IJSB_SP_EEENS5_IJSC_SG_EEEEEENS5_IJNS5_IJS1I_SF_EEESM_EEEEEEEvNS4_8identityENS4_13SM90_TMA_LOADENS1P_IS1R_NS4_18smem_ptr_flag_bitsILi16EEENSJ_INS5_IJSP_SG_EEENS5_IJSG_SB_EEEEEEEvS21_EENS_8epilogue10collective18CollectiveEpilogueINS2A_23Sm100TmaWarpSpecializedILi4ELi2ELi16ELb1ELb0EEEJSH_NS5_IJNSJ_ISF_SB_EENSJ_ISS_SB_EEEEEfNS5_IJSB_llEEEfS2I_NS2A_6fusion15FusionCallbacksIS2E_NS2J_17LinearCombinationIffffLNS_15FloatRoundStyleE2EEESH_S2H_JEEENS4_5SM1004TMEM4LOAD26SM100_TMEM_LOAD_32dp32b16xES22_NS1P_INS1Q_ILi2ELi5ELi2EEENS23_ILi32EEENSJ_INS5_IJS12_ST_EEENS5_IJSB_S12_EEEEEEENS4_39AutoVectorizingCopyWithAssumedAlignmentILi128EEENS4_14SM90_TMA_STOREES2Y_S30_S30_EEEvvEEEEvNT_6ParamsE --------------------------
	.section	.nv.constant0._ZN7cutlass13device_kernelINS_4gemm6kernel13GemmUniversalIN4cute5tupleIJiiiiEEENS1_10collective13CollectiveMmaINS1_41MainloopSm100TmaUmmaWarpSpecializedSparseILi5ELi2ELi2ENS5_IJNS4_1CILi1EEENSA_ILi2EEESB_EEEEENS5_IJNSA_ILi128EEENSA_ILi64EEESF_EEENS_6half_tENS5_IJNS4_6LayoutINS5_IJiNS5_IJSC_iEEEiEEENS5_IJlNS5_IJSB_SC_EEElEEEEENSJ_INS5_IJNS5_IJNS5_IJNSA_ILi8EEESC_SP_EEEiEEENS5_IJNS5_IJNSA_ILi16EEESC_NSA_ILi4EEEEEEiEEEiEEENS5_IJNS5_IJNS5_IJSF_SS_NSA_ILi2048EEEEEENSA_ILi16384EEEEEENS5_IJNS5_IJSB_NSA_ILi1024EEENSA_ILi32EEEEEElEEElEEEEEEEESI_NS5_IJlSB_lEEENS4_8TiledMMAINS4_8MMA_AtomIJNS4_27SM100_MMA_F16BF16_SS_SPARSEISI_SI_fLi128ELi64ELNS4_4UMMA5MajorE0ELS1D_0ELNS1C_7ScaleInE0ELS1E_0EEEEEENSJ_INS5_IJSB_SB_SB_EEENS5_IJNSA_ILi0EEES1I_S1I_EEEEENS5_IJNS4_10UnderscoreES1L_S1L_EEEEENS4_23SM90_TMA_LOAD_MULTICASTENS4_14ComposedLayoutINS4_7SwizzleILi3ELi4ELi3EEENS4_25smem_sparse_ptr_flag_bitsILi2ELi16EEENSJ_INS5_IJNS5_IJSB_SP_EEENS5_IJSC_SG_EEEEEENS5_IJNS5_IJS1I_SF_EEESM_EEEEEEEvNS4_8identityENS4_13SM90_TMA_LOADENS1P_IS1R_NS4_18smem_ptr_flag_bitsILi16EEENSJ_INS5_IJSP_SG_EEENS5_IJSG_SB_EEEEEEEvS21_EENS_8epilogue10collective18CollectiveEpilogueINS2A_23Sm100TmaWarpSpecializedILi4ELi2ELi16ELb1ELb0EEEJSH_NS5_IJNSJ_ISF_SB_EENSJ_ISS_SB_EEEEEfNS5_IJSB_llEEEfS2I_NS2A_6fusion15FusionCallbacksIS2E_NS2J_17LinearCombinationIffffLNS_15FloatRoundStyleE2EEESH_S2H_JEEENS4_5SM1004TMEM4LOAD26SM100_TMEM_LOAD_32dp32b16xES22_NS1P_INS1Q_ILi2ELi5ELi2EEENS23_ILi32EEENSJ_INS5_IJS12_ST_EEENS5_IJSB_S12_EEEEEEENS4_39AutoVectorizingCopyWithAssumedAlignmentILi128EEENS4_14SM90_TMA_STOREES2Y_S30_S30_EEEvvEEEEvNT_6ParamsE,"a",@progbits
	.sectionflags	@""
	.align	4
.nv.constant0._ZN7cutlass13device_kernelINS_4gemm6kernel13GemmUniversalIN4cute5tupleIJiiiiEEENS1_10collective13CollectiveMmaINS1_41MainloopSm100TmaUmmaWarpSpecializedSparseILi5ELi2ELi2ENS5_IJNS4_1CILi1EEENSA_ILi2EEESB_EEEEENS5_IJNSA_ILi128EEENSA_ILi64EEESF_EEENS_6half_tENS5_IJNS4_6LayoutINS5_IJiNS5_IJSC_iEEEiEEENS5_IJlNS5_IJSB_SC_EEElEEEEENSJ_INS5_IJNS5_IJNS5_IJNSA_ILi8EEESC_SP_EEEiEEENS5_IJNS5_IJNSA_ILi16EEESC_NSA_ILi4EEEEEEiEEEiEEENS5_IJNS5_IJNS5_IJSF_SS_NSA_ILi2048EEEEEENSA_ILi16384EEEEEENS5_IJNS5_IJSB_NSA_ILi1024EEENSA_ILi32EEEEEElEEElEEEEEEEESI_NS5_IJlSB_lEEENS4_8TiledMMAINS4_8MMA_AtomIJNS4_27SM100_MMA_F16BF16_SS_SPARSEISI_SI_fLi128ELi64ELNS4_4UMMA5MajorE0ELS1D_0ELNS1C_7ScaleInE0ELS1E_0EEEEEENSJ_INS5_IJSB_SB_SB_EEENS5_IJNSA_ILi0EEES1I_S1I_EEEEENS5_IJNS4_10UnderscoreES1L_S1L_EEEEENS4_23SM90_TMA_LOAD_MULTICASTENS4_14ComposedLayoutINS4_7SwizzleILi3ELi4ELi3EEENS4_25smem_sparse_ptr_flag_bitsILi2ELi16EEENSJ_INS5_IJNS5_IJSB_SP_EEENS5_IJSC_SG_EEEEEENS5_IJNS5_IJS1I_SF_EEESM_EEEEEEEvNS4_8identityENS4_13SM90_TMA_LOADENS1P_IS1R_NS4_18smem_ptr_flag_bitsILi16EEENSJ_INS5_IJSP_SG_EEENS5_IJSG_SB_EEEEEEEvS21_EENS_8epilogue10collective18CollectiveEpilogueINS2A_23Sm100TmaWarpSpecializedILi4ELi2ELi16ELb1ELb0EEEJSH_NS5_IJNSJ_ISF_SB_EENSJ_ISS_SB_EEEEEfNS5_IJSB_llEEEfS2I_NS2A_6fusion15FusionCallbacksIS2E_NS2J_17LinearCombinationIffffLNS_15FloatRoundStyleE2EEESH_S2H_JEEENS4_5SM1004TMEM4LOAD26SM100_TMEM_LOAD_32dp32b16xES22_NS1P_INS1Q_ILi2ELi5ELi2EEENS23_ILi32EEENSJ_INS5_IJS12_ST_EEENS5_IJSB_S12_EEEEEEENS4_39AutoVectorizingCopyWithAssumedAlignmentILi128EEENS4_14SM90_TMA_STOREES2Y_S30_S30_EEEvvEEEEvNT_6ParamsE:
	.zero		3456


//--------------------- SYMBOLS --------------------------

	.type		.nv.reservedSmem.offset0,@object
	.size		.nv.reservedSmem.offset0,0x4
	.type		.nv.reservedSmem.cap,@object
	.size		.nv.reservedSmem.cap,0x4
	.type		__assertfail,@function
